//
// Generated by NVIDIA NVVM Compiler
//
// Compiler Build ID: CL-36424714
// Cuda compilation tools, release 13.0, V13.0.88
// Based on NVVM 20.0.0
//

.version 9.0
.target sm_100
.address_size 64

	// .globl	xor_assign_u8

.visible .entry xor_assign_u8(
	.param .u64 .ptr .align 1 xor_assign_u8_param_0,
	.param .u64 .ptr .align 1 xor_assign_u8_param_1,
	.param .u32 xor_assign_u8_param_2
)
{
	.reg .pred 	%p<2>;
	.reg .b16 	%rs<4>;
	.reg .b32 	%r<6>;
	.reg .b64 	%rd<8>;

	ld.param.u64 	%rd1, [xor_assign_u8_param_0];
	ld.param.u64 	%rd2, [xor_assign_u8_param_1];
	ld.param.u32 	%r2, [xor_assign_u8_param_2];
	mov.u32 	%r3, %ctaid.x;
	mov.u32 	%r4, %ntid.x;
	mov.u32 	%r5, %tid.x;
	mad.lo.s32 	%r1, %r3, %r4, %r5;
	setp.ge.s32 	%p1, %r1, %r2;
	@%p1 bra 	$L__BB0_2;
	cvta.to.global.u64 	%rd3, %rd2;
	cvta.to.global.u64 	%rd4, %rd1;
	cvt.s64.s32 	%rd5, %r1;
	add.s64 	%rd6, %rd3, %rd5;
	ld.global.u8 	%rs1, [%rd6];
	add.s64 	%rd7, %rd4, %rd5;
	ld.global.u8 	%rs2, [%rd7];
	xor.b16  	%rs3, %rs2, %rs1;
	st.global.u8 	[%rd7], %rs3;
$L__BB0_2:
	ret;

}
	// .globl	matmul_correct_and_reduce
.visible .entry matmul_correct_and_reduce(
	.param .u64 .ptr .align 1 matmul_correct_and_reduce_param_0,
	.param .u64 .ptr .align 1 matmul_correct_and_reduce_param_1,
	.param .u64 .ptr .align 1 matmul_correct_and_reduce_param_2,
	.param .u64 .ptr .align 1 matmul_correct_and_reduce_param_3,
	.param .u64 .ptr .align 1 matmul_correct_and_reduce_param_4,
	.param .u64 .ptr .align 1 matmul_correct_and_reduce_param_5,
	.param .u64 matmul_correct_and_reduce_param_6,
	.param .u64 matmul_correct_and_reduce_param_7,
	.param .u64 matmul_correct_and_reduce_param_8,
	.param .u64 .ptr .align 1 matmul_correct_and_reduce_param_9,
	.param .u64 .ptr .align 1 matmul_correct_and_reduce_param_10
)
{
	.reg .pred 	%p<3>;
	.reg .b16 	%rs<6>;
	.reg .b32 	%r<22>;
	.reg .b64 	%rd<44>;

	ld.param.u64 	%rd8, [matmul_correct_and_reduce_param_0];
	ld.param.u64 	%rd9, [matmul_correct_and_reduce_param_1];
	ld.param.u64 	%rd10, [matmul_correct_and_reduce_param_2];
	ld.param.u64 	%rd11, [matmul_correct_and_reduce_param_3];
	ld.param.u64 	%rd12, [matmul_correct_and_reduce_param_4];
	ld.param.u64 	%rd13, [matmul_correct_and_reduce_param_5];
	ld.param.u64 	%rd14, [matmul_correct_and_reduce_param_6];
	ld.param.u64 	%rd18, [matmul_correct_and_reduce_param_7];
	ld.param.u64 	%rd15, [matmul_correct_and_reduce_param_8];
	ld.param.u64 	%rd16, [matmul_correct_and_reduce_param_9];
	ld.param.u64 	%rd17, [matmul_correct_and_reduce_param_10];
	mov.u32 	%r1, %ctaid.x;
	mov.u32 	%r2, %ntid.x;
	mov.u32 	%r3, %tid.x;
	mad.lo.s32 	%r4, %r1, %r2, %r3;
	cvt.u64.u32 	%rd1, %r4;
	setp.le.u64 	%p1, %rd18, %rd1;
	@%p1 bra 	$L__BB1_5;
	and.b64  	%rd19, %rd14, -4294967296;
	setp.ne.s64 	%p2, %rd19, 0;
	@%p2 bra 	$L__BB1_3;
	cvt.u32.u64 	%r5, %rd14;
	cvt.u32.u64 	%r6, %rd1;
	div.u32 	%r7, %r6, %r5;
	mul.lo.s32 	%r8, %r7, %r5;
	sub.s32 	%r9, %r6, %r8;
	cvt.u64.u32 	%rd42, %r7;
	cvt.u64.u32 	%rd43, %r9;
	bra.uni 	$L__BB1_4;
$L__BB1_3:
	div.u64 	%rd42, %rd1, %rd14;
	mul.lo.s64 	%rd20, %rd42, %rd14;
	sub.s64 	%rd43, %rd1, %rd20;
$L__BB1_4:
	add.s64 	%rd21, %rd43, %rd15;
	cvta.to.global.u64 	%rd22, %rd10;
	shl.b64 	%rd23, %rd21, 2;
	add.s64 	%rd24, %rd22, %rd23;
	ld.global.u32 	%r10, [%rd24];
	cvta.to.global.u64 	%rd25, %rd12;
	shl.b64 	%rd26, %rd42, 2;
	add.s64 	%rd27, %rd25, %rd26;
	ld.global.u32 	%r11, [%rd27];
	add.s32 	%r12, %r11, %r10;
	cvta.to.global.u64 	%rd28, %rd11;
	add.s64 	%rd29, %rd28, %rd23;
	ld.global.u32 	%r13, [%rd29];
	cvta.to.global.u64 	%rd30, %rd13;
	add.s64 	%rd31, %rd30, %rd26;
	ld.global.u32 	%r14, [%rd31];
	cvta.to.global.u64 	%rd32, %rd8;
	shl.b64 	%rd33, %rd1, 2;
	add.s64 	%rd34, %rd32, %rd33;
	ld.global.u32 	%r15, [%rd34];
	shl.b32 	%r16, %r12, 7;
	add.s32 	%r17, %r15, %r16;
	add.s32 	%r18, %r12, %r13;
	add.s32 	%r19, %r18, %r14;
	shl.b32 	%r20, %r19, 15;
	add.s32 	%r21, %r17, %r20;
	cvta.to.global.u64 	%rd35, %rd16;
	shl.b64 	%rd36, %rd1, 1;
	add.s64 	%rd37, %rd35, %rd36;
	ld.global.u16 	%rs1, [%rd37];
	cvta.to.global.u64 	%rd38, %rd17;
	add.s64 	%rd39, %rd38, %rd36;
	ld.global.u16 	%rs2, [%rd39];
	cvt.u16.u32 	%rs3, %r21;
	sub.s16 	%rs4, %rs1, %rs2;
	add.s16 	%rs5, %rs4, %rs3;
	cvta.to.global.u64 	%rd40, %rd9;
	add.s64 	%rd41, %rd40, %rd36;
	st.global.u16 	[%rd41], %rs5;
$L__BB1_5:
	ret;

}
	// .globl	recombineResults
.visible .entry recombineResults(
	.param .u64 .ptr .align 1 recombineResults_param_0,
	.param .u64 .ptr .align 1 recombineResults_param_1,
	.param .u64 .ptr .align 1 recombineResults_param_2,
	.param .u64 .ptr .align 1 recombineResults_param_3,
	.param .u64 recombineResults_param_4
)
{
	.reg .pred 	%p<4>;
	.reg .b32 	%r<13>;
	.reg .b64 	%rd<41>;

	ld.param.u64 	%rd8, [recombineResults_param_0];
	ld.param.u64 	%rd9, [recombineResults_param_1];
	ld.param.u64 	%rd10, [recombineResults_param_2];
	ld.param.u64 	%rd11, [recombineResults_param_3];
	ld.param.u64 	%rd12, [recombineResults_param_4];
	mov.u32 	%r2, %ctaid.x;
	mov.u32 	%r3, %ntid.x;
	mov.u32 	%r4, %tid.x;
	mad.lo.s32 	%r5, %r2, %r3, %r4;
	cvt.u64.u32 	%rd1, %r5;
	setp.le.u64 	%p1, %rd12, %rd1;
	@%p1 bra 	$L__BB2_4;
	cvta.to.global.u64 	%rd13, %rd8;
	cvta.to.global.u64 	%rd14, %rd9;
	cvta.to.global.u64 	%rd15, %rd10;
	mul.lo.s64 	%rd16, %rd1, 31;
	and.b64  	%rd17, %rd16, 63;
	cvt.u32.u64 	%r1, %rd17;
	mov.b32 	%r6, 2147483647;
	shl.b32 	%r7, %r6, %r1;
	cvt.s64.s32 	%rd18, %r7;
	shr.u64 	%rd19, %rd16, 3;
	and.b64  	%rd20, %rd19, 17179869176;
	add.s64 	%rd2, %rd13, %rd20;
	ld.global.u64 	%rd21, [%rd2];
	add.s64 	%rd3, %rd14, %rd20;
	ld.global.u64 	%rd22, [%rd3];
	xor.b64  	%rd23, %rd22, %rd21;
	add.s64 	%rd4, %rd15, %rd20;
	ld.global.u64 	%rd24, [%rd4];
	xor.b64  	%rd25, %rd23, %rd24;
	and.b64  	%rd40, %rd25, %rd18;
	setp.lt.u64 	%p2, %rd17, 34;
	@%p2 bra 	$L__BB2_3;
	sub.s32 	%r8, 64, %r1;
	mov.b32 	%r9, 2147483647;
	shr.u32 	%r10, %r9, %r8;
	cvt.u64.u32 	%rd26, %r10;
	ld.global.u64 	%rd27, [%rd2+8];
	ld.global.u64 	%rd28, [%rd3+8];
	xor.b64  	%rd29, %rd28, %rd27;
	ld.global.u64 	%rd30, [%rd4+8];
	xor.b64  	%rd31, %rd29, %rd30;
	and.b64  	%rd32, %rd31, %rd26;
	or.b64  	%rd40, %rd32, %rd40;
$L__BB2_3:
	setp.ne.s64 	%p3, %rd40, 0;
	selp.u64 	%rd33, 1, 0, %p3;
	cvta.to.global.u64 	%rd34, %rd11;
	shr.u64 	%rd35, %rd1, 3;
	and.b64  	%rd36, %rd35, 536870904;
	add.s64 	%rd37, %rd34, %rd36;
	cvt.u32.u64 	%r11, %rd1;
	and.b32  	%r12, %r11, 63;
	shl.b64 	%rd38, %rd33, %r12;
	atom.global.or.b64 	%rd39, [%rd37], %rd38;
$L__BB2_4:
	ret;

}
	// .globl	mapResults
.visible .entry mapResults(
	.param .u64 .ptr .align 1 mapResults_param_0,
	.param .u64 .ptr .align 1 mapResults_param_1,
	.param .u64 .ptr .align 1 mapResults_param_2,
	.param .u64 mapResults_param_3,
	.param .u64 mapResults_param_4,
	.param .u64 mapResults_param_5,
	.param .u64 mapResults_param_6,
	.param .u64 mapResults_param_7
)
{
	.reg .pred 	%p<27>;
	.reg .b32 	%r<52>;
	.reg .b64 	%rd<104>;

	ld.param.u64 	%rd39, [mapResults_param_0];
	ld.param.u64 	%rd40, [mapResults_param_1];
	ld.param.u64 	%rd45, [mapResults_param_2];
	ld.param.u64 	%rd41, [mapResults_param_3];
	ld.param.u64 	%rd42, [mapResults_param_4];
	ld.param.u64 	%rd43, [mapResults_param_5];
	ld.param.u64 	%rd46, [mapResults_param_6];
	ld.param.u64 	%rd44, [mapResults_param_7];
	cvta.to.global.u64 	%rd1, %rd45;
	mov.u32 	%r3, %ctaid.x;
	mov.u32 	%r4, %ntid.x;
	mov.u32 	%r5, %tid.x;
	mad.lo.s32 	%r6, %r3, %r4, %r5;
	cvt.u64.u32 	%rd2, %r6;
	setp.le.u64 	%p1, %rd46, %rd2;
	@%p1 bra 	$L__BB3_23;
	cvta.to.global.u64 	%rd48, %rd39;
	cvta.to.global.u64 	%rd49, %rd40;
	shl.b64 	%rd50, %rd2, 3;
	add.s64 	%rd51, %rd48, %rd50;
	ld.global.u64 	%rd52, [%rd51];
	add.s64 	%rd53, %rd49, %rd50;
	ld.global.u64 	%rd54, [%rd53];
	and.b64  	%rd3, %rd54, %rd52;
	shl.b64 	%rd4, %rd2, 6;
	mov.b32 	%r51, 0;
	mov.b64 	%rd95, 3;
	cvt.u32.u64 	%r8, %rd41;
	cvt.u32.u64 	%r15, %rd43;
$L__BB3_2:
	add.s64 	%rd6, %rd4, %rd95;
	add.s64 	%rd7, %rd6, -3;
	or.b64  	%rd55, %rd7, %rd41;
	and.b64  	%rd56, %rd55, -4294967296;
	setp.ne.s64 	%p2, %rd56, 0;
	@%p2 bra 	$L__BB3_4;
	cvt.u32.u64 	%r9, %rd7;
	div.u32 	%r10, %r9, %r8;
	mul.lo.s32 	%r11, %r10, %r8;
	sub.s32 	%r12, %r9, %r11;
	cvt.u64.u32 	%rd96, %r10;
	cvt.u64.u32 	%rd97, %r12;
	bra.uni 	$L__BB3_5;
$L__BB3_4:
	div.u64 	%rd96, %rd7, %rd41;
	mul.lo.s64 	%rd57, %rd96, %rd41;
	sub.s64 	%rd97, %rd7, %rd57;
$L__BB3_5:
	and.b64  	%rd14, %rd96, 4294967295;
	setp.ge.u64 	%p3, %rd14, %rd42;
	and.b64  	%rd58, %rd97, 4294967295;
	setp.ge.u64 	%p4, %rd58, %rd44;
	or.pred  	%p5, %p3, %p4;
	cvt.u32.u64 	%r13, %rd95;
	add.s32 	%r14, %r13, -3;
	mov.b64 	%rd59, 1;
	shl.b64 	%rd60, %rd59, %r14;
	and.b64  	%rd62, %rd3, %rd60;
	setp.eq.s64 	%p6, %rd62, 0;
	or.pred  	%p7, %p5, %p6;
	@%p7 bra 	$L__BB3_7;
	shl.b64 	%rd63, %rd14, 2;
	add.s64 	%rd64, %rd1, %rd63;
	cvt.u32.u64 	%r16, %rd97;
	add.s32 	%r17, %r16, %r15;
	atom.global.min.u32 	%r18, [%rd64], %r17;
$L__BB3_7:
	add.s64 	%rd15, %rd6, -2;
	or.b64  	%rd65, %rd15, %rd41;
	and.b64  	%rd66, %rd65, -4294967296;
	setp.ne.s64 	%p8, %rd66, 0;
	@%p8 bra 	$L__BB3_9;
	cvt.u32.u64 	%r20, %rd15;
	div.u32 	%r21, %r20, %r8;
	mul.lo.s32 	%r22, %r21, %r8;
	sub.s32 	%r23, %r20, %r22;
	cvt.u64.u32 	%rd98, %r21;
	cvt.u64.u32 	%rd99, %r23;
	bra.uni 	$L__BB3_10;
$L__BB3_9:
	div.u64 	%rd98, %rd15, %rd41;
	mul.lo.s64 	%rd67, %rd98, %rd41;
	sub.s64 	%rd99, %rd15, %rd67;
$L__BB3_10:
	and.b64  	%rd22, %rd98, 4294967295;
	setp.ge.u64 	%p9, %rd22, %rd42;
	and.b64  	%rd68, %rd99, 4294967295;
	setp.ge.u64 	%p10, %rd68, %rd44;
	or.pred  	%p11, %p9, %p10;
	add.s32 	%r25, %r13, -2;
	mov.b64 	%rd69, 1;
	shl.b64 	%rd70, %rd69, %r25;
	and.b64  	%rd72, %rd3, %rd70;
	setp.eq.s64 	%p12, %rd72, 0;
	or.pred  	%p13, %p11, %p12;
	@%p13 bra 	$L__BB3_12;
	shl.b64 	%rd73, %rd22, 2;
	add.s64 	%rd74, %rd1, %rd73;
	cvt.u32.u64 	%r27, %rd99;
	add.s32 	%r28, %r27, %r15;
	atom.global.min.u32 	%r29, [%rd74], %r28;
$L__BB3_12:
	add.s64 	%rd23, %rd6, -1;
	or.b64  	%rd75, %rd23, %rd41;
	and.b64  	%rd76, %rd75, -4294967296;
	setp.ne.s64 	%p14, %rd76, 0;
	@%p14 bra 	$L__BB3_14;
	cvt.u32.u64 	%r31, %rd23;
	div.u32 	%r32, %r31, %r8;
	mul.lo.s32 	%r33, %r32, %r8;
	sub.s32 	%r34, %r31, %r33;
	cvt.u64.u32 	%rd100, %r32;
	cvt.u64.u32 	%rd101, %r34;
	bra.uni 	$L__BB3_15;
$L__BB3_14:
	div.u64 	%rd100, %rd23, %rd41;
	mul.lo.s64 	%rd77, %rd100, %rd41;
	sub.s64 	%rd101, %rd23, %rd77;
$L__BB3_15:
	and.b64  	%rd30, %rd100, 4294967295;
	setp.ge.u64 	%p15, %rd30, %rd42;
	and.b64  	%rd78, %rd101, 4294967295;
	setp.ge.u64 	%p16, %rd78, %rd44;
	or.pred  	%p17, %p15, %p16;
	add.s32 	%r36, %r13, -1;
	mov.b64 	%rd79, 1;
	shl.b64 	%rd80, %rd79, %r36;
	and.b64  	%rd82, %rd3, %rd80;
	setp.eq.s64 	%p18, %rd82, 0;
	or.pred  	%p19, %p17, %p18;
	@%p19 bra 	$L__BB3_17;
	shl.b64 	%rd83, %rd30, 2;
	add.s64 	%rd84, %rd1, %rd83;
	cvt.u32.u64 	%r38, %rd101;
	add.s32 	%r39, %r38, %r15;
	atom.global.min.u32 	%r40, [%rd84], %r39;
$L__BB3_17:
	or.b64  	%rd85, %rd6, %rd41;
	and.b64  	%rd86, %rd85, -4294967296;
	setp.ne.s64 	%p20, %rd86, 0;
	@%p20 bra 	$L__BB3_19;
	cvt.u32.u64 	%r42, %rd6;
	div.u32 	%r43, %r42, %r8;
	mul.lo.s32 	%r44, %r43, %r8;
	sub.s32 	%r45, %r42, %r44;
	cvt.u64.u32 	%rd102, %r43;
	cvt.u64.u32 	%rd103, %r45;
	bra.uni 	$L__BB3_20;
$L__BB3_19:
	div.u64 	%rd102, %rd6, %rd41;
	mul.lo.s64 	%rd87, %rd102, %rd41;
	sub.s64 	%rd103, %rd6, %rd87;
$L__BB3_20:
	and.b64  	%rd37, %rd102, 4294967295;
	setp.ge.u64 	%p21, %rd37, %rd42;
	and.b64  	%rd88, %rd103, 4294967295;
	setp.ge.u64 	%p22, %rd88, %rd44;
	or.pred  	%p23, %p21, %p22;
	mov.b64 	%rd89, 1;
	shl.b64 	%rd90, %rd89, %r13;
	and.b64  	%rd92, %rd3, %rd90;
	setp.eq.s64 	%p24, %rd92, 0;
	or.pred  	%p25, %p23, %p24;
	@%p25 bra 	$L__BB3_22;
	shl.b64 	%rd93, %rd37, 2;
	add.s64 	%rd94, %rd1, %rd93;
	cvt.u32.u64 	%r48, %rd103;
	add.s32 	%r49, %r48, %r15;
	atom.global.min.u32 	%r50, [%rd94], %r49;
$L__BB3_22:
	add.s32 	%r51, %r51, 4;
	add.s64 	%rd95, %rd95, 4;
	setp.ne.s32 	%p26, %r51, 64;
	@%p26 bra 	$L__BB3_2;
$L__BB3_23:
	ret;

}
	// .globl	mergeResults
.visible .entry mergeResults(
	.param .u64 .ptr .align 1 mergeResults_param_0,
	.param .u64 .ptr .align 1 mergeResults_param_1,
	.param .u64 .ptr .align 1 mergeResults_param_2,
	.param .u64 mergeResults_param_3
)
{
	.reg .pred 	%p<37>;
	.reg .b16 	%rs<95>;
	.reg .b32 	%r<42>;
	.reg .b64 	%rd<15>;

	ld.param.u64 	%rd4, [mergeResults_param_0];
	ld.param.u64 	%rd5, [mergeResults_param_1];
	ld.param.u64 	%rd6, [mergeResults_param_2];
	ld.param.u64 	%rd7, [mergeResults_param_3];
	mov.u32 	%r33, %ctaid.x;
	mov.u32 	%r34, %ntid.x;
	mov.u32 	%r35, %tid.x;
	mad.lo.s32 	%r36, %r33, %r34, %r35;
	cvt.u64.u32 	%rd1, %r36;
	setp.le.u64 	%p1, %rd7, %rd1;
	@%p1 bra 	$L__BB4_67;
	cvt.u32.u64 	%r37, %rd1;
	cvta.to.global.u64 	%rd8, %rd5;
	cvta.to.global.u64 	%rd9, %rd6;
	mul.lo.s32 	%r1, %r37, 31;
	shl.b64 	%rd10, %rd1, 2;
	add.s64 	%rd2, %rd9, %rd10;
	mul.wide.s32 	%rd11, %r1, 4;
	add.s64 	%rd3, %rd8, %rd11;
	ld.global.u32 	%r2, [%rd3];
	setp.eq.s32 	%p2, %r2, -1;
	mov.b16 	%rs65, 0;
	@%p2 bra 	$L__BB4_3;
	st.global.u32 	[%rd2], %r2;
	mov.b16 	%rs65, 1;
$L__BB4_3:
	ld.global.u32 	%r3, [%rd3+4];
	setp.eq.s32 	%p3, %r3, -1;
	@%p3 bra 	$L__BB4_5;
	st.global.u32 	[%rd2], %r3;
	mov.b16 	%rs65, 1;
$L__BB4_5:
	ld.global.u32 	%r4, [%rd3+8];
	setp.eq.s32 	%p4, %r4, -1;
	@%p4 bra 	$L__BB4_7;
	st.global.u32 	[%rd2], %r4;
	mov.b16 	%rs65, 1;
$L__BB4_7:
	ld.global.u32 	%r5, [%rd3+12];
	setp.eq.s32 	%p5, %r5, -1;
	@%p5 bra 	$L__BB4_9;
	st.global.u32 	[%rd2], %r5;
	mov.b16 	%rs65, 1;
$L__BB4_9:
	ld.global.u32 	%r6, [%rd3+16];
	setp.eq.s32 	%p6, %r6, -1;
	@%p6 bra 	$L__BB4_11;
	st.global.u32 	[%rd2], %r6;
	mov.b16 	%rs65, 1;
$L__BB4_11:
	ld.global.u32 	%r7, [%rd3+20];
	setp.eq.s32 	%p7, %r7, -1;
	@%p7 bra 	$L__BB4_13;
	st.global.u32 	[%rd2], %r7;
	mov.b16 	%rs65, 1;
$L__BB4_13:
	ld.global.u32 	%r8, [%rd3+24];
	setp.eq.s32 	%p8, %r8, -1;
	@%p8 bra 	$L__BB4_15;
	st.global.u32 	[%rd2], %r8;
	mov.b16 	%rs65, 1;
$L__BB4_15:
	ld.global.u32 	%r9, [%rd3+28];
	setp.eq.s32 	%p9, %r9, -1;
	@%p9 bra 	$L__BB4_17;
	st.global.u32 	[%rd2], %r9;
	mov.b16 	%rs65, 1;
$L__BB4_17:
	ld.global.u32 	%r10, [%rd3+32];
	setp.eq.s32 	%p10, %r10, -1;
	@%p10 bra 	$L__BB4_19;
	st.global.u32 	[%rd2], %r10;
	mov.b16 	%rs65, 1;
$L__BB4_19:
	ld.global.u32 	%r11, [%rd3+36];
	setp.eq.s32 	%p11, %r11, -1;
	@%p11 bra 	$L__BB4_21;
	st.global.u32 	[%rd2], %r11;
	mov.b16 	%rs65, 1;
$L__BB4_21:
	ld.global.u32 	%r12, [%rd3+40];
	setp.eq.s32 	%p12, %r12, -1;
	@%p12 bra 	$L__BB4_23;
	st.global.u32 	[%rd2], %r12;
	mov.b16 	%rs65, 1;
$L__BB4_23:
	ld.global.u32 	%r13, [%rd3+44];
	setp.eq.s32 	%p13, %r13, -1;
	@%p13 bra 	$L__BB4_25;
	st.global.u32 	[%rd2], %r13;
	mov.b16 	%rs65, 1;
$L__BB4_25:
	ld.global.u32 	%r14, [%rd3+48];
	setp.eq.s32 	%p14, %r14, -1;
	@%p14 bra 	$L__BB4_27;
	st.global.u32 	[%rd2], %r14;
	mov.b16 	%rs65, 1;
$L__BB4_27:
	ld.global.u32 	%r15, [%rd3+52];
	setp.eq.s32 	%p15, %r15, -1;
	@%p15 bra 	$L__BB4_29;
	st.global.u32 	[%rd2], %r15;
	mov.b16 	%rs65, 1;
$L__BB4_29:
	ld.global.u32 	%r16, [%rd3+56];
	setp.eq.s32 	%p16, %r16, -1;
	@%p16 bra 	$L__BB4_31;
	st.global.u32 	[%rd2], %r16;
	mov.b16 	%rs65, 1;
$L__BB4_31:
	ld.global.u32 	%r17, [%rd3+60];
	setp.eq.s32 	%p17, %r17, -1;
	@%p17 bra 	$L__BB4_33;
	st.global.u32 	[%rd2], %r17;
	mov.b16 	%rs65, 1;
$L__BB4_33:
	ld.global.u32 	%r18, [%rd3+64];
	setp.eq.s32 	%p18, %r18, -1;
	@%p18 bra 	$L__BB4_35;
	st.global.u32 	[%rd2], %r18;
	mov.b16 	%rs65, 1;
$L__BB4_35:
	ld.global.u32 	%r19, [%rd3+68];
	setp.eq.s32 	%p19, %r19, -1;
	@%p19 bra 	$L__BB4_37;
	st.global.u32 	[%rd2], %r19;
	mov.b16 	%rs65, 1;
$L__BB4_37:
	ld.global.u32 	%r20, [%rd3+72];
	setp.eq.s32 	%p20, %r20, -1;
	@%p20 bra 	$L__BB4_39;
	st.global.u32 	[%rd2], %r20;
	mov.b16 	%rs65, 1;
$L__BB4_39:
	ld.global.u32 	%r21, [%rd3+76];
	setp.eq.s32 	%p21, %r21, -1;
	@%p21 bra 	$L__BB4_41;
	st.global.u32 	[%rd2], %r21;
	mov.b16 	%rs65, 1;
$L__BB4_41:
	ld.global.u32 	%r22, [%rd3+80];
	setp.eq.s32 	%p22, %r22, -1;
	@%p22 bra 	$L__BB4_43;
	st.global.u32 	[%rd2], %r22;
	mov.b16 	%rs65, 1;
$L__BB4_43:
	ld.global.u32 	%r23, [%rd3+84];
	setp.eq.s32 	%p23, %r23, -1;
	@%p23 bra 	$L__BB4_45;
	st.global.u32 	[%rd2], %r23;
	mov.b16 	%rs65, 1;
$L__BB4_45:
	ld.global.u32 	%r24, [%rd3+88];
	setp.eq.s32 	%p24, %r24, -1;
	@%p24 bra 	$L__BB4_47;
	st.global.u32 	[%rd2], %r24;
	mov.b16 	%rs65, 1;
$L__BB4_47:
	ld.global.u32 	%r25, [%rd3+92];
	setp.eq.s32 	%p25, %r25, -1;
	@%p25 bra 	$L__BB4_49;
	st.global.u32 	[%rd2], %r25;
	mov.b16 	%rs65, 1;
$L__BB4_49:
	ld.global.u32 	%r26, [%rd3+96];
	setp.eq.s32 	%p26, %r26, -1;
	@%p26 bra 	$L__BB4_51;
	st.global.u32 	[%rd2], %r26;
	mov.b16 	%rs65, 1;
$L__BB4_51:
	ld.global.u32 	%r27, [%rd3+100];
	setp.eq.s32 	%p27, %r27, -1;
	@%p27 bra 	$L__BB4_53;
	st.global.u32 	[%rd2], %r27;
	mov.b16 	%rs65, 1;
$L__BB4_53:
	ld.global.u32 	%r28, [%rd3+104];
	setp.eq.s32 	%p28, %r28, -1;
	@%p28 bra 	$L__BB4_55;
	st.global.u32 	[%rd2], %r28;
	mov.b16 	%rs65, 1;
$L__BB4_55:
	ld.global.u32 	%r29, [%rd3+108];
	setp.eq.s32 	%p29, %r29, -1;
	@%p29 bra 	$L__BB4_57;
	st.global.u32 	[%rd2], %r29;
	mov.b16 	%rs65, 1;
$L__BB4_57:
	ld.global.u32 	%r30, [%rd3+112];
	setp.eq.s32 	%p30, %r30, -1;
	@%p30 bra 	$L__BB4_59;
	st.global.u32 	[%rd2], %r30;
	mov.b16 	%rs65, 1;
$L__BB4_59:
	ld.global.u32 	%r31, [%rd3+116];
	setp.eq.s32 	%p31, %r31, -1;
	@%p31 bra 	$L__BB4_61;
	st.global.u32 	[%rd2], %r31;
	mov.b16 	%rs65, 1;
$L__BB4_61:
	ld.global.u32 	%r32, [%rd3+120];
	setp.eq.s32 	%p32, %r32, -1;
	@%p32 bra 	$L__BB4_63;
	st.global.u32 	[%rd2], %r32;
	mov.b16 	%rs65, 1;
$L__BB4_63:
	setp.ne.s16 	%p33, %rs65, 0;
	@%p33 bra 	$L__BB4_67;
	cvta.to.global.u64 	%rd12, %rd4;
	add.s64 	%rd14, %rd12, %rd11;
	ld.global.u32 	%r38, [%rd14+60];
	setp.eq.s32 	%p34, %r38, -1;
	add.s32 	%r39, %r1, 15;
	setp.eq.s32 	%p35, %r39, %r38;
	or.pred  	%p36, %p34, %p35;
	@%p36 bra 	$L__BB4_66;
	mov.b32 	%r40, -2;
	st.global.u32 	[%rd2], %r40;
	bra.uni 	$L__BB4_67;
$L__BB4_66:
	mov.b32 	%r41, -1;
	st.global.u32 	[%rd2], %r41;
$L__BB4_67:
	ret;

}


// ===== COMPILED SASS (sm_100) =====

	.target	sm_100

	.elftype	@"ET_EXEC"


//--------------------- .note.nv.tkinfo           --------------------------
	.section	.note.nv.tkinfo,"",@"SHT_NOTE"
	.sectionflags	@"SHF_NOTE_NV_TKINFO"
	.tkinfo
        /*0018*/ 	.word	0x00000002
        /*0030*/ 	.string	""
        /*0030*/ 	.string	"ptxas"
        /*0030*/ 	.string	"Cuda compilation tools, release 13.0, V13.0.88"
        /*0030*/ 	.string	"Build cuda_13.0.r13.0/compiler.36424714_0"
        /*0030*/ 	.string	"-arch sm_100 -m 64 "



//--------------------- .note.nv.cuinfo           --------------------------
	.section	.note.nv.cuinfo,"",@"SHT_NOTE"
	.sectionflags	@"SHF_NOTE_NV_CUINFO"
        /*0018*/ 	.short	0x0002
        /*001a*/ 	.short	0x0064
        /*001c*/ 	.short	0x0082
	.zero		2


//--------------------- .nv.info                  --------------------------
	.section	.nv.info,"",@"SHT_CUDA_INFO"
	.align	4


	//----- nvinfo : EIATTR_REGCOUNT
	.align		4
        /*0000*/ 	.byte	0x04, 0x2f
        /*0002*/ 	.short	(.L_1 - .L_0)
	.align		4
.L_0:
        /*0004*/ 	.word	index@(xor_assign_u8)
        /*0008*/ 	.word	0x0000000a


	//----- nvinfo : EIATTR_FRAME_SIZE
	.align		4
.L_1:
        /*000c*/ 	.byte	0x04, 0x11
        /*000e*/ 	.short	(.L_3 - .L_2)
	.align		4
.L_2:
        /*0010*/ 	.word	index@(xor_assign_u8)
        /*0014*/ 	.word	0x00000000


	//----- nvinfo : EIATTR_REGCOUNT
	.align		4
.L_3:
        /*0018*/ 	.byte	0x04, 0x2f
        /*001a*/ 	.short	(.L_5 - .L_4)
	.align		4
.L_4:
        /*001c*/ 	.word	index@(matmul_correct_and_reduce)
        /*0020*/ 	.word	0x00000013


	//----- nvinfo : EIATTR_FRAME_SIZE
	.align		4
.L_5:
        /*0024*/ 	.byte	0x04, 0x11
        /*0026*/ 	.short	(.L_7 - .L_6)
	.align		4
.L_6:
        /*0028*/ 	.word	index@($__internal_1_$__cuda_sm20_div_u64)
        /*002c*/ 	.word	0x00000000


	//----- nvinfo : EIATTR_FRAME_SIZE
	.align		4
.L_7:
        /*0030*/ 	.byte	0x04, 0x11
        /*0032*/ 	.short	(.L_9 - .L_8)
	.align		4
.L_8:
        /*0034*/ 	.word	index@(matmul_correct_and_reduce)
        /*0038*/ 	.word	0x00000000


	//----- nvinfo : EIATTR_REGCOUNT
	.align		4
.L_9:
        /*003c*/ 	.byte	0x04, 0x2f
        /*003e*/ 	.short	(.L_11 - .L_10)
	.align		4
.L_10:
        /*0040*/ 	.word	index@(recombineResults)
        /*0044*/ 	.word	0x00000017


	//----- nvinfo : EIATTR_FRAME_SIZE
	.align		4
.L_11:
        /*0048*/ 	.byte	0x04, 0x11
        /*004a*/ 	.short	(.L_13 - .L_12)
	.align		4
.L_12:
        /*004c*/ 	.word	index@(recombineResults)
        /*0050*/ 	.word	0x00000000


	//----- nvinfo : EIATTR_REGCOUNT
	.align		4
.L_13:
        /*0054*/ 	.byte	0x04, 0x2f
        /*0056*/ 	.short	(.L_15 - .L_14)
	.align		4
.L_14:
        /*0058*/ 	.word	index@(mapResults)
        /*005c*/ 	.word	0x00000018


	//----- nvinfo : EIATTR_FRAME_SIZE
	.align		4
.L_15:
        /*0060*/ 	.byte	0x04, 0x11
        /*0062*/ 	.short	(.L_17 - .L_16)
	.align		4
.L_16:
        /*0064*/ 	.word	index@($__internal_0_$__cuda_sm20_div_u64)
        /*0068*/ 	.word	0x00000000


	//----- nvinfo : EIATTR_FRAME_SIZE
	.align		4
.L_17:
        /*006c*/ 	.byte	0x04, 0x11
        /*006e*/ 	.short	(.L_19 - .L_18)
	.align		4
.L_18:
        /*0070*/ 	.word	index@(mapResults)
        /*0074*/ 	.word	0x00000000


	//----- nvinfo : EIATTR_REGCOUNT
	.align		4
.L_19:
        /*0078*/ 	.byte	0x04, 0x2f
        /*007a*/ 	.short	(.L_21 - .L_20)
	.align		4
.L_20:
        /*007c*/ 	.word	index@(mergeResults)
        /*0080*/ 	.word	0x00000012


	//----- nvinfo : EIATTR_FRAME_SIZE
	.align		4
.L_21:
        /*0084*/ 	.byte	0x04, 0x11
        /*0086*/ 	.short	(.L_23 - .L_22)
	.align		4
.L_22:
        /*0088*/ 	.word	index@(mergeResults)
        /*008c*/ 	.word	0x00000000


	//----- nvinfo : EIATTR_MIN_STACK_SIZE
	.align		4
.L_23:
        /*0090*/ 	.byte	0x04, 0x12
        /*0092*/ 	.short	(.L_25 - .L_24)
	.align		4
.L_24:
        /*0094*/ 	.word	index@(mergeResults)
        /*0098*/ 	.word	0x00000000


	//----- nvinfo : EIATTR_MIN_STACK_SIZE
	.align		4
.L_25:
        /*009c*/ 	.byte	0x04, 0x12
        /*009e*/ 	.short	(.L_27 - .L_26)
	.align		4
.L_26:
        /*00a0*/ 	.word	index@(mapResults)
        /*00a4*/ 	.word	0x00000000


	//----- nvinfo : EIATTR_MIN_STACK_SIZE
	.align		4
.L_27:
        /*00a8*/ 	.byte	0x04, 0x12
        /*00aa*/ 	.short	(.L_29 - .L_28)
	.align		4
.L_28:
        /*00ac*/ 	.word	index@(recombineResults)
        /*00b0*/ 	.word	0x00000000


	//----- nvinfo : EIATTR_MIN_STACK_SIZE
	.align		4
.L_29:
        /*00b4*/ 	.byte	0x04, 0x12
        /*00b6*/ 	.short	(.L_31 - .L_30)
	.align		4
.L_30:
        /*00b8*/ 	.word	index@(matmul_correct_and_reduce)
        /*00bc*/ 	.word	0x00000000


	//----- nvinfo : EIATTR_MIN_STACK_SIZE
	.align		4
.L_31:
        /*00c0*/ 	.byte	0x04, 0x12
        /*00c2*/ 	.short	(.L_33 - .L_32)
	.align		4
.L_32:
        /*00c4*/ 	.word	index@(xor_assign_u8)
        /*00c8*/ 	.word	0x00000000
.L_33:


//--------------------- .nv.compat                --------------------------
	.section	.nv.compat,"",@"SHT_CUDA_COMPAT_INFO"
	.align	4
        /*0000*/ 	.byte	0x02, 0x09, 0x00, 0x00, 0x02, 0x02, 0x01, 0x00, 0x02, 0x05, 0x05, 0x00, 0x03, 0x07, 0x01, 0x01
        /*0010*/ 	.byte	0x02, 0x03, 0x00, 0x00, 0x02, 0x06, 0x01, 0x00, 0x04, 0x0b, 0x08, 0x00, 0x09, 0x00, 0x00, 0x00
        /*0020*/ 	.byte	0x00, 0x00, 0x00, 0x00


//--------------------- .nv.info.mergeResults     --------------------------
	.section	.nv.info.mergeResults,"",@"SHT_CUDA_INFO"
	.sectionflags	@""
	.align	4


	//----- nvinfo : EIATTR_CUDA_API_VERSION
	.align		4
        /*0000*/ 	.byte	0x04, 0x37
        /*0002*/ 	.short	(.L_35 - .L_34)
.L_34:
        /*0004*/ 	.word	0x00000082


	//----- nvinfo : EIATTR_KPARAM_INFO
	.align		4
.L_35:
        /*0008*/ 	.byte	0x04, 0x17
        /*000a*/ 	.short	(.L_37 - .L_36)
.L_36:
        /*000c*/ 	.word	0x00000000
        /*0010*/ 	.short	0x0003
        /*0012*/ 	.short	0x0018
        /*0014*/ 	.byte	0x00, 0xf0, 0x21, 0x00


	//----- nvinfo : EIATTR_KPARAM_INFO
	.align		4
.L_37:
        /*0018*/ 	.byte	0x04, 0x17
        /*001a*/ 	.short	(.L_39 - .L_38)
.L_38:
        /*001c*/ 	.word	0x00000000
        /*0020*/ 	.short	0x0002
        /*0022*/ 	.short	0x0010
        /*0024*/ 	.byte	0x00, 0xf5, 0x21, 0x00


	//----- nvinfo : EIATTR_KPARAM_INFO
	.align		4
.L_39:
        /*0028*/ 	.byte	0x04, 0x17
        /*002a*/ 	.short	(.L_41 - .L_40)
.L_40:
        /*002c*/ 	.word	0x00000000
        /*0030*/ 	.short	0x0001
        /*0032*/ 	.short	0x0008
        /*0034*/ 	.byte	0x00, 0xf5, 0x21, 0x00


	//----- nvinfo : EIATTR_KPARAM_INFO
	.align		4
.L_41:
        /*0038*/ 	.byte	0x04, 0x17
        /*003a*/ 	.short	(.L_43 - .L_42)
.L_42:
        /*003c*/ 	.word	0x00000000
        /*0040*/ 	.short	0x0000
        /*0042*/ 	.short	0x0000
        /*0044*/ 	.byte	0x00, 0xf5, 0x21, 0x00


	//----- nvinfo : EIATTR_SPARSE_MMA_MASK
	.align		4
.L_43:
        /*0048*/ 	.byte	0x03, 0x50
        /*004a*/ 	.short	0x0000


	//----- nvinfo : EIATTR_MAXREG_COUNT
	.align		4
        /*004c*/ 	.byte	0x03, 0x1b
        /*004e*/ 	.short	0x00ff


	//----- nvinfo : EIATTR_MERCURY_ISA_VERSION
	.align		4
        /*0050*/ 	.byte	0x03, 0x5f
        /*0052*/ 	.short	0x0101


	//----- nvinfo : EIATTR_VRC_CTA_INIT_COUNT
	.align		4
        /*0054*/ 	.byte	0x02, 0x4a
	.zero		1
	.zero		1


	//----- nvinfo : EIATTR_EXIT_INSTR_OFFSETS
	.align		4
        /*0058*/ 	.byte	0x04, 0x1c
        /*005a*/ 	.short	(.L_45 - .L_44)


	//   ....[0]....
.L_44:
        /*005c*/ 	.word	0x00000080


	//   ....[1]....
        /*0060*/ 	.word	0x00000950


	//   ....[2]....
        /*0064*/ 	.word	0x000009e0


	//   ....[3]....
        /*0068*/ 	.word	0x00000a10


	//----- nvinfo : EIATTR_CBANK_PARAM_SIZE
	.align		4
.L_45:
        /*006c*/ 	.byte	0x03, 0x19
        /*006e*/ 	.short	0x0020


	//----- nvinfo : EIATTR_PARAM_CBANK
	.align		4
        /*0070*/ 	.byte	0x04, 0x0a
        /*0072*/ 	.short	(.L_47 - .L_46)
	.align		4
.L_46:
        /*0074*/ 	.word	index@(.nv.constant0.mergeResults)
        /*0078*/ 	.short	0x0380
        /*007a*/ 	.short	0x0020


	//----- nvinfo : EIATTR_SW_WAR
	.align		4
.L_47:
        /*007c*/ 	.byte	0x04, 0x36
        /*007e*/ 	.short	(.L_49 - .L_48)
.L_48:
        /*0080*/ 	.word	0x00000008
.L_49:


//--------------------- .nv.info.mapResults       --------------------------
	.section	.nv.info.mapResults,"",@"SHT_CUDA_INFO"
	.sectionflags	@""
	.align	4


	//----- nvinfo : EIATTR_CUDA_API_VERSION
	.align		4
        /*0000*/ 	.byte	0x04, 0x37
        /*0002*/ 	.short	(.L_51 - .L_50)
.L_50:
        /*0004*/ 	.word	0x00000082


	//----- nvinfo : EIATTR_KPARAM_INFO
	.align		4
.L_51:
        /*0008*/ 	.byte	0x04, 0x17
        /*000a*/ 	.short	(.L_53 - .L_52)
.L_52:
        /*000c*/ 	.word	0x00000000
        /*0010*/ 	.short	0x0007
        /*0012*/ 	.short	0x0038
        /*0014*/ 	.byte	0x00, 0xf0, 0x21, 0x00


	//----- nvinfo : EIATTR_KPARAM_INFO
	.align		4
.L_53:
        /*0018*/ 	.byte	0x04, 0x17
        /*001a*/ 	.short	(.L_55 - .L_54)
.L_54:
        /*001c*/ 	.word	0x00000000
        /*0020*/ 	.short	0x0006
        /*0022*/ 	.short	0x0030
        /*0024*/ 	.byte	0x00, 0xf0, 0x21, 0x00


	//----- nvinfo : EIATTR_KPARAM_INFO
	.align		4
.L_55:
        /*0028*/ 	.byte	0x04, 0x17
        /*002a*/ 	.short	(.L_57 - .L_56)
.L_56:
        /*002c*/ 	.word	0x00000000
        /*0030*/ 	.short	0x0005
        /*0032*/ 	.short	0x0028
        /*0034*/ 	.byte	0x00, 0xf0, 0x21, 0x00


	//----- nvinfo : EIATTR_KPARAM_INFO
	.align		4
.L_57:
        /*0038*/ 	.byte	0x04, 0x17
        /*003a*/ 	.short	(.L_59 - .L_58)
.L_58:
        /*003c*/ 	.word	0x00000000
        /*0040*/ 	.short	0x0004
        /*0042*/ 	.short	0x0020
        /*0044*/ 	.byte	0x00, 0xf0, 0x21, 0x00


	//----- nvinfo : EIATTR_KPARAM_INFO
	.align		4
.L_59:
        /*0048*/ 	.byte	0x04, 0x17
        /*004a*/ 	.short	(.L_61 - .L_60)
.L_60:
        /*004c*/ 	.word	0x00000000
        /*0050*/ 	.short	0x0003
        /*0052*/ 	.short	0x0018
        /*0054*/ 	.byte	0x00, 0xf0, 0x21, 0x00


	//----- nvinfo : EIATTR_KPARAM_INFO
	.align		4
.L_61:
        /*0058*/ 	.byte	0x04, 0x17
        /*005a*/ 	.short	(.L_63 - .L_62)
.L_62:
        /*005c*/ 	.word	0x00000000
        /*0060*/ 	.short	0x0002
        /*0062*/ 	.short	0x0010
        /*0064*/ 	.byte	0x00, 0xf5, 0x21, 0x00


	//----- nvinfo : EIATTR_KPARAM_INFO
	.align		4
.L_63:
        /*0068*/ 	.byte	0x04, 0x17
        /*006a*/ 	.short	(.L_65 - .L_64)
.L_64:
        /*006c*/ 	.word	0x00000000
        /*0070*/ 	.short	0x0001
        /*0072*/ 	.short	0x0008
        /*0074*/ 	.byte	0x00, 0xf5, 0x21, 0x00


	//----- nvinfo : EIATTR_KPARAM_INFO
	.align		4
.L_65:
        /*0078*/ 	.byte	0x04, 0x17
        /*007a*/ 	.short	(.L_67 - .L_66)
.L_66:
        /*007c*/ 	.word	0x00000000
        /*0080*/ 	.short	0x0000
        /*0082*/ 	.short	0x0000
        /*0084*/ 	.byte	0x00, 0xf5, 0x21, 0x00


	//----- nvinfo : EIATTR_SPARSE_MMA_MASK
	.align		4
.L_67:
        /*0088*/ 	.byte	0x03, 0x50
        /*008a*/ 	.short	0x0000


	//----- nvinfo : EIATTR_MAXREG_COUNT
	.align		4
        /*008c*/ 	.byte	0x03, 0x1b
        /*008e*/ 	.short	0x00ff


	//----- nvinfo : EIATTR_MERCURY_ISA_VERSION
	.align		4
        /*0090*/ 	.byte	0x03, 0x5f
        /*0092*/ 	.short	0x0101


	//----- nvinfo : EIATTR_VRC_CTA_INIT_COUNT
	.align		4
        /*0094*/ 	.byte	0x02, 0x4a
	.zero		1
	.zero		1


	//----- nvinfo : EIATTR_EXIT_INSTR_OFFSETS
	.align		4
        /*0098*/ 	.byte	0x04, 0x1c
        /*009a*/ 	.short	(.L_69 - .L_68)


	//   ....[0]....
.L_68:
        /*009c*/ 	.word	0x00000080


	//   ....[1]....
        /*00a0*/ 	.word	0x00000f50


	//----- nvinfo : EIATTR_CRS_STACK_SIZE
	.align		4
.L_69:
        /*00a4*/ 	.byte	0x04, 0x1e
        /*00a6*/ 	.short	(.L_71 - .L_70)
.L_70:
        /*00a8*/ 	.word	0x00000000


	//----- nvinfo : EIATTR_CBANK_PARAM_SIZE
	.align		4
.L_71:
        /*00ac*/ 	.byte	0x03, 0x19
        /*00ae*/ 	.short	0x0040


	//----- nvinfo : EIATTR_PARAM_CBANK
	.align		4
        /*00b0*/ 	.byte	0x04, 0x0a
        /*00b2*/ 	.short	(.L_73 - .L_72)
	.align		4
.L_72:
        /*00b4*/ 	.word	index@(.nv.constant0.mapResults)
        /*00b8*/ 	.short	0x0380
        /*00ba*/ 	.short	0x0040


	//----- nvinfo : EIATTR_SW_WAR
	.align		4
.L_73:
        /*00bc*/ 	.byte	0x04, 0x36
        /*00be*/ 	.short	(.L_75 - .L_74)
.L_74:
        /*00c0*/ 	.word	0x00000008
.L_75:


//--------------------- .nv.info.recombineResults --------------------------
	.section	.nv.info.recombineResults,"",@"SHT_CUDA_INFO"
	.sectionflags	@""
	.align	4


	//----- nvinfo : EIATTR_CUDA_API_VERSION
	.align		4
        /*0000*/ 	.byte	0x04, 0x37
        /*0002*/ 	.short	(.L_77 - .L_76)
.L_76:
        /*0004*/ 	.word	0x00000082


	//----- nvinfo : EIATTR_KPARAM_INFO
	.align		4
.L_77:
        /*0008*/ 	.byte	0x04, 0x17
        /*000a*/ 	.short	(.L_79 - .L_78)
.L_78:
        /*000c*/ 	.word	0x00000000
        /*0010*/ 	.short	0x0004
        /*0012*/ 	.short	0x0020
        /*0014*/ 	.byte	0x00, 0xf0, 0x21, 0x00


	//----- nvinfo : EIATTR_KPARAM_INFO
	.align		4
.L_79:
        /*0018*/ 	.byte	0x04, 0x17
        /*001a*/ 	.short	(.L_81 - .L_80)
.L_80:
        /*001c*/ 	.word	0x00000000
        /*0020*/ 	.short	0x0003
        /*0022*/ 	.short	0x0018
        /*0024*/ 	.byte	0x00, 0xf5, 0x21, 0x00


	//----- nvinfo : EIATTR_KPARAM_INFO
	.align		4
.L_81:
        /*0028*/ 	.byte	0x04, 0x17
        /*002a*/ 	.short	(.L_83 - .L_82)
.L_82:
        /*002c*/ 	.word	0x00000000
        /*0030*/ 	.short	0x0002
        /*0032*/ 	.short	0x0010
        /*0034*/ 	.byte	0x00, 0xf5, 0x21, 0x00


	//----- nvinfo : EIATTR_KPARAM_INFO
	.align		4
.L_83:
        /*0038*/ 	.byte	0x04, 0x17
        /*003a*/ 	.short	(.L_85 - .L_84)
.L_84:
        /*003c*/ 	.word	0x00000000
        /*0040*/ 	.short	0x0001
        /*0042*/ 	.short	0x0008
        /*0044*/ 	.byte	0x00, 0xf5, 0x21, 0x00


	//----- nvinfo : EIATTR_KPARAM_INFO
	.align		4
.L_85:
        /*0048*/ 	.byte	0x04, 0x17
        /*004a*/ 	.short	(.L_87 - .L_86)
.L_86:
        /*004c*/ 	.word	0x00000000
        /*0050*/ 	.short	0x0000
        /*0052*/ 	.short	0x0000
        /*0054*/ 	.byte	0x00, 0xf5, 0x21, 0x00


	//----- nvinfo : EIATTR_SPARSE_MMA_MASK
	.align		4
.L_87:
        /*0058*/ 	.byte	0x03, 0x50
        /*005a*/ 	.short	0x0000


	//----- nvinfo : EIATTR_MAXREG_COUNT
	.align		4
        /*005c*/ 	.byte	0x03, 0x1b
        /*005e*/ 	.short	0x00ff


	//----- nvinfo : EIATTR_MERCURY_ISA_VERSION
	.align		4
        /*0060*/ 	.byte	0x03, 0x5f
        /*0062*/ 	.short	0x0101


	//----- nvinfo : EIATTR_VRC_CTA_INIT_COUNT
	.align		4
        /*0064*/ 	.byte	0x02, 0x4a
	.zero		1
	.zero		1


	//----- nvinfo : EIATTR_EXIT_INSTR_OFFSETS
	.align		4
        /*0068*/ 	.byte	0x04, 0x1c
        /*006a*/ 	.short	(.L_89 - .L_88)


	//   ....[0]....
.L_88:
        /*006c*/ 	.word	0x00000080


	//   ....[1]....
        /*0070*/ 	.word	0x00000390


	//----- nvinfo : EIATTR_CBANK_PARAM_SIZE
	.align		4
.L_89:
        /*0074*/ 	.byte	0x03, 0x19
        /*0076*/ 	.short	0x0028


	//----- nvinfo : EIATTR_PARAM_CBANK
	.align		4
        /*0078*/ 	.byte	0x04, 0x0a
        /*007a*/ 	.short	(.L_91 - .L_90)
	.align		4
.L_90:
        /*007c*/ 	.word	index@(.nv.constant0.recombineResults)
        /*0080*/ 	.short	0x0380
        /*0082*/ 	.short	0x0028


	//----- nvinfo : EIATTR_SW_WAR
	.align		4
.L_91:
        /*0084*/ 	.byte	0x04, 0x36
        /*0086*/ 	.short	(.L_93 - .L_92)
.L_92:
        /*0088*/ 	.word	0x00000008
.L_93:


//--------------------- .nv.info.matmul_correct_and_reduce --------------------------
	.section	.nv.info.matmul_correct_and_reduce,"",@"SHT_CUDA_INFO"
	.sectionflags	@""
	.align	4


	//----- nvinfo : EIATTR_CUDA_API_VERSION
	.align		4
        /*0000*/ 	.byte	0x04, 0x37
        /*0002*/ 	.short	(.L_95 - .L_94)
.L_94:
        /*0004*/ 	.word	0x00000082


	//----- nvinfo : EIATTR_KPARAM_INFO
	.align		4
.L_95:
        /*0008*/ 	.byte	0x04, 0x17
        /*000a*/ 	.short	(.L_97 - .L_96)
.L_96:
        /*000c*/ 	.word	0x00000000
        /*0010*/ 	.short	0x000a
        /*0012*/ 	.short	0x0050
        /*0014*/ 	.byte	0x00, 0xf5, 0x21, 0x00


	//----- nvinfo : EIATTR_KPARAM_INFO
	.align		4
.L_97:
        /*0018*/ 	.byte	0x04, 0x17
        /*001a*/ 	.short	(.L_99 - .L_98)
.L_98:
        /*001c*/ 	.word	0x00000000
        /*0020*/ 	.short	0x0009
        /*0022*/ 	.short	0x0048
        /*0024*/ 	.byte	0x00, 0xf5, 0x21, 0x00


	//----- nvinfo : EIATTR_KPARAM_INFO
	.align		4
.L_99:
        /*0028*/ 	.byte	0x04, 0x17
        /*002a*/ 	.short	(.L_101 - .L_100)
.L_100:
        /*002c*/ 	.word	0x00000000
        /*0030*/ 	.short	0x0008
        /*0032*/ 	.short	0x0040
        /*0034*/ 	.byte	0x00, 0xf0, 0x21, 0x00


	//----- nvinfo : EIATTR_KPARAM_INFO
	.align		4
.L_101:
        /*0038*/ 	.byte	0x04, 0x17
        /*003a*/ 	.short	(.L_103 - .L_102)
.L_102:
        /*003c*/ 	.word	0x00000000
        /*0040*/ 	.short	0x0007
        /*0042*/ 	.short	0x0038
        /*0044*/ 	.byte	0x00, 0xf0, 0x21, 0x00


	//----- nvinfo : EIATTR_KPARAM_INFO
	.align		4
.L_103:
        /*0048*/ 	.byte	0x04, 0x17
        /*004a*/ 	.short	(.L_105 - .L_104)
.L_104:
        /*004c*/ 	.word	0x00000000
        /*0050*/ 	.short	0x0006
        /*0052*/ 	.short	0x0030
        /*0054*/ 	.byte	0x00, 0xf0, 0x21, 0x00


	//----- nvinfo : EIATTR_KPARAM_INFO
	.align		4
.L_105:
        /*0058*/ 	.byte	0x04, 0x17
        /*005a*/ 	.short	(.L_107 - .L_106)
.L_106:
        /*005c*/ 	.word	0x00000000
        /*0060*/ 	.short	0x0005
        /*0062*/ 	.short	0x0028
        /*0064*/ 	.byte	0x00, 0xf5, 0x21, 0x00


	//----- nvinfo : EIATTR_KPARAM_INFO
	.align		4
.L_107:
        /*0068*/ 	.byte	0x04, 0x17
        /*006a*/ 	.short	(.L_109 - .L_108)
.L_108:
        /*006c*/ 	.word	0x00000000
        /*0070*/ 	.short	0x0004
        /*0072*/ 	.short	0x0020
        /*0074*/ 	.byte	0x00, 0xf5, 0x21, 0x00


	//----- nvinfo : EIATTR_KPARAM_INFO
	.align		4
.L_109:
        /*0078*/ 	.byte	0x04, 0x17
        /*007a*/ 	.short	(.L_111 - .L_110)
.L_110:
        /*007c*/ 	.word	0x00000000
        /*0080*/ 	.short	0x0003
        /*0082*/ 	.short	0x0018
        /*0084*/ 	.byte	0x00, 0xf5, 0x21, 0x00


	//----- nvinfo : EIATTR_KPARAM_INFO
	.align		4
.L_111:
        /*0088*/ 	.byte	0x04, 0x17
        /*008a*/ 	.short	(.L_113 - .L_112)
.L_112:
        /*008c*/ 	.word	0x00000000
        /*0090*/ 	.short	0x0002
        /*0092*/ 	.short	0x0010
        /*0094*/ 	.byte	0x00, 0xf5, 0x21, 0x00


	//----- nvinfo : EIATTR_KPARAM_INFO
	.align		4
.L_113:
        /*0098*/ 	.byte	0x04, 0x17
        /*009a*/ 	.short	(.L_115 - .L_114)
.L_114:
        /*009c*/ 	.word	0x00000000
        /*00a0*/ 	.short	0x0001
        /*00a2*/ 	.short	0x0008
        /*00a4*/ 	.byte	0x00, 0xf5, 0x21, 0x00


	//----- nvinfo : EIATTR_KPARAM_INFO
	.align		4
.L_115:
        /*00a8*/ 	.byte	0x04, 0x17
        /*00aa*/ 	.short	(.L_117 - .L_116)
.L_116:
        /*00ac*/ 	.word	0x00000000
        /*00b0*/ 	.short	0x0000
        /*00b2*/ 	.short	0x0000
        /*00b4*/ 	.byte	0x00, 0xf5, 0x21, 0x00


	//----- nvinfo : EIATTR_SPARSE_MMA_MASK
	.align		4
.L_117:
        /*00b8*/ 	.byte	0x03, 0x50
        /*00ba*/ 	.short	0x0000


	//----- nvinfo : EIATTR_MAXREG_COUNT
	.align		4
        /*00bc*/ 	.byte	0x03, 0x1b
        /*00be*/ 	.short	0x00ff


	//----- nvinfo : EIATTR_MERCURY_ISA_VERSION
	.align		4
        /*00c0*/ 	.byte	0x03, 0x5f
        /*00c2*/ 	.short	0x0101


	//----- nvinfo : EIATTR_VRC_CTA_INIT_COUNT
	.align		4
        /*00c4*/ 	.byte	0x02, 0x4a
	.zero		1
	.zero		1


	//----- nvinfo : EIATTR_EXIT_INSTR_OFFSETS
	.align		4
        /*00c8*/ 	.byte	0x04, 0x1c
        /*00ca*/ 	.short	(.L_119 - .L_118)


	//   ....[0]....
.L_118:
        /*00cc*/ 	.word	0x00000080


	//   ....[1]....
        /*00d0*/ 	.word	0x000005e0


	//----- nvinfo : EIATTR_CRS_STACK_SIZE
	.align		4
.L_119:
        /*00d4*/ 	.byte	0x04, 0x1e
        /*00d6*/ 	.short	(.L_121 - .L_120)
.L_120:
        /*00d8*/ 	.word	0x00000000


	//----- nvinfo : EIATTR_CBANK_PARAM_SIZE
	.align		4
.L_121:
        /*00dc*/ 	.byte	0x03, 0x19
        /*00de*/ 	.short	0x0058


	//----- nvinfo : EIATTR_PARAM_CBANK
	.align		4
        /*00e0*/ 	.byte	0x04, 0x0a
        /*00e2*/ 	.short	(.L_123 - .L_122)
	.align		4
.L_122:
        /*00e4*/ 	.word	index@(.nv.constant0.matmul_correct_and_reduce)
        /*00e8*/ 	.short	0x0380
        /*00ea*/ 	.short	0x0058


	//----- nvinfo : EIATTR_SW_WAR
	.align		4
.L_123:
        /*00ec*/ 	.byte	0x04, 0x36
        /*00ee*/ 	.short	(.L_125 - .L_124)
.L_124:
        /*00f0*/ 	.word	0x00000008
.L_125:


//--------------------- .nv.info.xor_assign_u8    --------------------------
	.section	.nv.info.xor_assign_u8,"",@"SHT_CUDA_INFO"
	.sectionflags	@""
	.align	4


	//----- nvinfo : EIATTR_CUDA_API_VERSION
	.align		4
        /*0000*/ 	.byte	0x04, 0x37
        /*0002*/ 	.short	(.L_127 - .L_126)
.L_126:
        /*0004*/ 	.word	0x00000082


	//----- nvinfo : EIATTR_KPARAM_INFO
	.align		4
.L_127:
        /*0008*/ 	.byte	0x04, 0x17
        /*000a*/ 	.short	(.L_129 - .L_128)
.L_128:
        /*000c*/ 	.word	0x00000000
        /*0010*/ 	.short	0x0002
        /*0012*/ 	.short	0x0010
        /*0014*/ 	.byte	0x00, 0xf0, 0x11, 0x00


	//----- nvinfo : EIATTR_KPARAM_INFO
	.align		4
.L_129:
        /*0018*/ 	.byte	0x04, 0x17
        /*001a*/ 	.short	(.L_131 - .L_130)
.L_130:
        /*001c*/ 	.word	0x00000000
        /*0020*/ 	.short	0x0001
        /*0022*/ 	.short	0x0008
        /*0024*/ 	.byte	0x00, 0xf5, 0x21, 0x00


	//----- nvinfo : EIATTR_KPARAM_INFO
	.align		4
.L_131:
        /*0028*/ 	.byte	0x04, 0x17
        /*002a*/ 	.short	(.L_133 - .L_132)
.L_132:
        /*002c*/ 	.word	0x00000000
        /*0030*/ 	.short	0x0000
        /*0032*/ 	.short	0x0000
        /*0034*/ 	.byte	0x00, 0xf5, 0x21, 0x00


	//----- nvinfo : EIATTR_SPARSE_MMA_MASK
	.align		4
.L_133:
        /*0038*/ 	.byte	0x03, 0x50
        /*003a*/ 	.short	0x0000


	//----- nvinfo : EIATTR_MAXREG_COUNT
	.align		4
        /*003c*/ 	.byte	0x03, 0x1b
        /*003e*/ 	.short	0x00ff


	//----- nvinfo : EIATTR_MERCURY_ISA_VERSION
	.align		4
        /*0040*/ 	.byte	0x03, 0x5f
        /*0042*/ 	.short	0x0101


	//----- nvinfo : EIATTR_VRC_CTA_INIT_COUNT
	.align		4
        /*0044*/ 	.byte	0x02, 0x4a
	.zero		1
	.zero		1


	//----- nvinfo : EIATTR_EXIT_INSTR_OFFSETS
	.align		4
        /*0048*/ 	.byte	0x04, 0x1c
        /*004a*/ 	.short	(.L_135 - .L_134)


	//   ....[0]....
.L_134:
        /*004c*/ 	.word	0x00000070


	//   ....[1]....
        /*0050*/ 	.word	0x00000130


	//----- nvinfo : EIATTR_CBANK_PARAM_SIZE
	.align		4
.L_135:
        /*0054*/ 	.byte	0x03, 0x19
        /*0056*/ 	.short	0x0014


	//----- nvinfo : EIATTR_PARAM_CBANK
	.align		4
        /*0058*/ 	.byte	0x04, 0x0a
        /*005a*/ 	.short	(.L_137 - .L_136)
	.align		4
.L_136:
        /*005c*/ 	.word	index@(.nv.constant0.xor_assign_u8)
        /*0060*/ 	.short	0x0380
        /*0062*/ 	.short	0x0014


	//----- nvinfo : EIATTR_SW_WAR
	.align		4
.L_137:
        /*0064*/ 	.byte	0x04, 0x36
        /*0066*/ 	.short	(.L_139 - .L_138)
.L_138:
        /*0068*/ 	.word	0x00000008
.L_139:


//--------------------- .nv.callgraph             --------------------------
	.section	.nv.callgraph,"",@"SHT_CUDA_CALLGRAPH"
	.align	4
	.sectionentsize	8
	.align		4
        /*0000*/ 	.word	0x00000000
	.align		4
        /*0004*/ 	.word	0xffffffff
	.align		4
        /*0008*/ 	.word	0x00000000
	.align		4
        /*000c*/ 	.word	0xfffffffe
	.align		4
        /*0010*/ 	.word	0x00000000
	.align		4
        /*0014*/ 	.word	0xfffffffd
	.align		4
        /*0018*/ 	.word	0x00000000
	.align		4
        /*001c*/ 	.word	0xfffffffc


//--------------------- .text.mergeResults        --------------------------
	.section	.text.mergeResults,"ax",@progbits
	.align	128
        .global         mergeResults
        .type           mergeResults,@function
        .size           mergeResults,(.L_x_30 - mergeResults)
        .other          mergeResults,@"STO_CUDA_ENTRY STV_DEFAULT"
mergeResults:
.text.mergeResults:
[----:B------:R-:W-:Y:S01]  /*0000*/  LDC R1, c[0x0][0x37c] ;  /* 0x0000df00ff017b82 */ /* 0x000fe20000000800 */
[----:B------:R-:W0:Y:S07]  /*0010*/  S2R R0, SR_TID.X ;  /* 0x0000000000007919 */ /* 0x000e2e0000002100 */
[----:B------:R-:W0:Y:S01]  /*0020*/  S2UR UR4, SR_CTAID.X ;  /* 0x00000000000479c3 */ /* 0x000e220000002500 */
[----:B------:R-:W1:Y:S07]  /*0030*/  LDCU.64 UR6, c[0x0][0x398] ;  /* 0x00007300ff0677ac */ /* 0x000e6e0008000a00 */
[----:B------:R-:W0:Y:S02]  /*0040*/  LDC R3, c[0x0][0x360] ;  /* 0x0000d800ff037b82 */ /* 0x000e240000000800 */
[----:B0-----:R-:W-:-:S05]  /*0050*/  IMAD R3, R3, UR4, R0 ;  /* 0x0000000403037c24 */ /* 0x001fca000f8e0200 */
[----:B-1----:R-:W-:-:S04]  /*0060*/  ISETP.GE.U32.AND P0, PT, R3, UR6, PT ;  /* 0x0000000603007c0c */ /* 0x002fc8000bf06070 */
[----:B------:R-:W-:-:S13]  /*0070*/  ISETP.GE.U32.AND.EX P0, PT, RZ, UR7, PT, P0 ;  /* 0x00000007ff007c0c */ /* 0x000fda000bf06100 */
[----:B------:R-:W-:Y:S05]  /*0080*/  @P0 EXIT ;  /* 0x000000000000094d */ /* 0x000fea0003800000 */
[----:B------:R-:W0:Y:S01]  /*0090*/  LDC.64 R4, c[0x0][0x388] ;  /* 0x0000e200ff047b82 */ /* 0x000e220000000a00 */
[----:B------:R-:W1:Y:S01]  /*00a0*/  LDCU.64 UR4, c[0x0][0x358] ;  /* 0x00006b00ff0477ac */ /* 0x000e620008000a00 */
[----:B------:R-:W-:Y:S01]  /*00b0*/  IMAD R0, R3, 0x1f, RZ ;  /* 0x0000001f03007824 */ /* 0x000fe200078e02ff */
[----:B------:R-:W2:Y:S03]  /*00c0*/  LDCU.64 UR6, c[0x0][0x390] ;  /* 0x00007200ff0677ac */ /* 0x000ea60008000a00 */
[----:B0-----:R-:W-:-:S05]  /*00d0*/  IMAD.WIDE R4, R0, 0x4, R4 ;  /* 0x0000000400047825 */ /* 0x001fca00078e0204 */
[----:B-1----:R-:W3:Y:S01]  /*00e0*/  LDG.E R7, desc[UR4][R4.64] ;  /* 0x0000000404077981 */ /* 0x002ee2000c1e1900 */
[----:B--2---:R-:W-:-:S04]  /*00f0*/  LEA R2, P0, R3, UR6, 0x2 ;  /* 0x0000000603027c11 */ /* 0x004fc8000f8010ff */
[----:B------:R-:W-:Y:S02]  /*0100*/  LEA.HI.X R3, R3, UR7, RZ, 0x2, P0 ;  /* 0x0000000703037c11 */ /* 0x000fe400080f14ff */
[----:B---3--:R-:W-:-:S13]  /*0110*/  ISETP.NE.AND P2, PT, R7, -0x1, PT ;  /* 0xffffffff0700780c */ /* 0x008fda0003f45270 */
[----:B------:R0:W-:Y:S04]  /*0120*/  @P2 STG.E desc[UR4][R2.64], R7 ;  /* 0x0000000702002986 */ /* 0x0001e8000c101904 */
[----:B------:R-:W2:Y:S02]  /*0130*/  LDG.E R9, desc[UR4][R4.64+0x4] ;  /* 0x0000040404097981 */ /* 0x000ea4000c1e1900 */
[----:B--2---:R-:W-:-:S13]  /*0140*/  ISETP.NE.AND P3, PT, R9, -0x1, PT ;  /* 0xffffffff0900780c */ /* 0x004fda0003f65270 */
[----:B------:R1:W-:Y:S04]  /*0150*/  @P3 STG.E desc[UR4][R2.64], R9 ;  /* 0x0000000902003986 */ /* 0x0003e8000c101904 */
[----:B------:R-:W2:Y:S02]  /*0160*/  LDG.E R11, desc[UR4][R4.64+0x8] ;  /* 0x00000804040b7981 */ /* 0x000ea4000c1e1900 */
[----:B--2---:R-:W-:-:S13]  /*0170*/  ISETP.NE.AND P4, PT, R11, -0x1, PT ;  /* 0xffffffff0b00780c */ /* 0x004fda0003f85270 */
[----:B------:R2:W-:Y:S04]  /*0180*/  @P4 STG.E desc[UR4][R2.64], R11 ;  /* 0x0000000b02004986 */ /* 0x0005e8000c101904 */
[----:B------:R-:W3:Y:S02]  /*0190*/  LDG.E R13, desc[UR4][R4.64+0xc] ;  /* 0x00000c04040d7981 */ /* 0x000ee4000c1e1900 */
[----:B---3--:R-:W-:-:S13]  /*01a0*/  ISETP.NE.AND P5, PT, R13, -0x1, PT ;  /* 0xffffffff0d00780c */ /* 0x008fda0003fa5270 */
[----:B------:R3:W-:Y:S04]  /*01b0*/  @P5 STG.E desc[UR4][R2.64], R13 ;  /* 0x0000000d02005986 */ /* 0x0007e8000c101904 */
[----:B------:R-:W4:Y:S02]  /*01c0*/  LDG.E R15, desc[UR4][R4.64+0x10] ;  /* 0x00001004040f7981 */ /* 0x000f24000c1e1900 */
[----:B----4-:R-:W-:-:S13]  /*01d0*/  ISETP.NE.AND P6, PT, R15, -0x1, PT ;  /* 0xffffffff0f00780c */ /* 0x010fda0003fc5270 */
[----:B------:R-:W-:Y:S04]  /*01e0*/  @P6 STG.E desc[UR4][R2.64], R15 ;  /* 0x0000000f02006986 */ /* 0x000fe8000c101904 */
[----:B0-----:R-:W4:Y:S02]  /*01f0*/  LDG.E R7, desc[UR4][R4.64+0x14] ;  /* 0x0000140404077981 */ /* 0x001f24000c1e1900 */
[----:B----4-:R-:W-:-:S13]  /*0200*/  ISETP.NE.AND P0, PT, R7, -0x1, PT ;  /* 0xffffffff0700780c */ /* 0x010fda0003f05270 */
[----:B------:R0:W-:Y:S04]  /*0210*/  @P0 STG.E desc[UR4][R2.64], R7 ;  /* 0x0000000702000986 */ /* 0x0001e8000c101904 */
[----:B-1----:R-:W4:Y:S02]  /*0220*/  LDG.E R9, desc[UR4][R4.64+0x18] ;  /* 0x0000180404097981 */ /* 0x002f24000c1e1900 */
[----:B----4-:R-:W-:-:S13]  /*0230*/  ISETP.NE.AND P1, PT, R9, -0x1, PT ;  /* 0xffffffff0900780c */ /* 0x010fda0003f25270 */
[----:B------:R1:W-:Y:S04]  /*0240*/  @P1 STG.E desc[UR4][R2.64], R9 ;  /* 0x0000000902001986 */ /* 0x0003e8000c101904 */
[----:B--2---:R-:W2:Y:S01]  /*0250*/  LDG.E R11, desc[UR4][R4.64+0x1c] ;  /* 0x00001c04040b7981 */ /* 0x004ea2000c1e1900 */
[----:B------:R-:W-:Y:S01]  /*0260*/  IMAD.MOV.U32 R8, RZ, RZ, 0x1 ;  /* 0x00000001ff087424 */ /* 0x000fe200078e00ff */
[----:B------:R-:W-:-:S04]  /*0270*/  PRMT R6, RZ, 0x7610, R6 ;  /* 0x00007610ff067816 */ /* 0x000fc80000000006 */
[----:B------:R-:W-:Y:S02]  /*0280*/  @P2 PRMT R6, R8, 0x7610, R6 ;  /* 0x0000761008062816 */ /* 0x000fe40000000006 */
[----:B--2---:R-:W-:-:S13]  /*0290*/  ISETP.NE.AND P2, PT, R11, -0x1, PT ;  /* 0xffffffff0b00780c */ /* 0x004fda0003f45270 */
[----:B------:R2:W-:Y:S04]  /*02a0*/  @P2 STG.E desc[UR4][R2.64], R11 ;  /* 0x0000000b02002986 */ /* 0x0005e8000c101904 */
[----:B---3--:R-:W3:Y:S01]  /*02b0*/  LDG.E R13, desc[UR4][R4.64+0x20] ;  /* 0x00002004040d7981 */ /* 0x008ee2000c1e1900 */
[----:B0-----:R-:W-:-:S05]  /*02c0*/  IMAD.MOV.U32 R7, RZ, RZ, 0x1 ;  /* 0x00000001ff077424 */ /* 0x001fca00078e00ff */
[----:B------:R-:W-:Y:S02]  /*02d0*/  @P3 PRMT R6, R7, 0x7610, R6 ;  /* 0x0000761007063816 */ /* 0x000fe40000000006 */
[----:B---3--:R-:W-:-:S13]  /*02e0*/  ISETP.NE.AND P3, PT, R13, -0x1, PT ;  /* 0xffffffff0d00780c */ /* 0x008fda0003f65270 */
[----:B------:R-:W-:Y:S04]  /*02f0*/  @P3 STG.E desc[UR4][R2.64], R13 ;  /* 0x0000000d02003986 */ /* 0x000fe8000c101904 */
[----:B------:R-:W3:Y:S01]  /*0300*/  LDG.E R7, desc[UR4][R4.64+0x24] ;  /* 0x0000240404077981 */ /* 0x000ee2000c1e1900 */
[----:B------:R-:W-:Y:S02]  /*0310*/  @P4 PRMT R6, R8, 0x7610, R6 ;  /* 0x0000761008064816 */ /* 0x000fe40000000006 */
[----:B---3--:R-:W-:-:S13]  /*0320*/  ISETP.NE.AND P4, PT, R7, -0x1, PT ;  /* 0xffffffff0700780c */ /* 0x008fda0003f85270 */
[----:B------:R0:W-:Y:S04]  /*0330*/  @P4 STG.E desc[UR4][R2.64], R7 ;  /* 0x0000000702004986 */ /* 0x0001e8000c101904 */
[----:B-1----:R-:W3:Y:S01]  /*0340*/  LDG.E R9, desc[UR4][R4.64+0x28] ;  /* 0x0000280404097981 */ /* 0x002ee2000c1e1900 */
[----:B------:R-:W-:Y:S02]  /*0350*/  @P5 PRMT R6, R8, 0x7610, R6 ;  /* 0x0000761008065816 */ /* 0x000fe40000000006 */
[----:B---3--:R-:W-:-:S13]  /*0360*/  ISETP.NE.AND P5, PT, R9, -0x1, PT ;  /* 0xffffffff0900780c */ /* 0x008fda0003fa5270 */
[----:B------:R1:W-:Y:S04]  /*0370*/  @P5 STG.E desc[UR4][R2.64], R9 ;  /* 0x0000000902005986 */ /* 0x0003e8000c101904 */
[----:B--2---:R-:W2:Y:S01]  /*0380*/  LDG.E R11, desc[UR4][R4.64+0x2c] ;  /* 0x00002c04040b7981 */ /* 0x004ea2000c1e1900 */
[----:B------:R-:W-:Y:S02]  /*0390*/  @P6 PRMT R6, R8, 0x7610, R6 ;  /* 0x0000761008066816 */ /* 0x000fe40000000006 */
[----:B--2---:R-:W-:-:S13]  /*03a0*/  ISETP.NE.AND P6, PT, R11, -0x1, PT ;  /* 0xffffffff0b00780c */ /* 0x004fda0003fc5270 */
[----:B------:R2:W-:Y:S04]  /*03b0*/  @P6 STG.E desc[UR4][R2.64], R11 ;  /* 0x0000000b02006986 */ /* 0x0005e8000c101904 */
[----:B0-----:R-:W3:Y:S01]  /*03c0*/  LDG.E R7, desc[UR4][R4.64+0x30] ;  /* 0x0000300404077981 */ /* 0x001ee2000c1e1900 */
        /* <DEDUP_REMOVED lines=68> */
[----:B------:R-:W-:Y:S01]  /*0810*/  @P3 PRMT R6, R8, 0x7610, R6 ;  /* 0x0000761008063816 */ /* 0x000fe20000000006 */
[----:B------:R-:W-:Y:S01]  /*0820*/  IMAD.MOV.U32 R10, RZ, RZ, 0x1 ;  /* 0x00000001ff0a7424 */ /* 0x000fe200078e00ff */
[----:B--2---:R-:W-:-:S13]  /*0830*/  ISETP.NE.AND P3, PT, R11, -0x1, PT ;  /* 0xffffffff0b00780c */ /* 0x004fda0003f65270 */
[----:B------:R2:W-:Y:S04]  /*0840*/  @P3 STG.E desc[UR4][R2.64], R11 ;  /* 0x0000000b02003986 */ /* 0x0005e8000c101904 */
[----:B0-----:R0:W3:Y:S01]  /*0850*/  LDG.E R7, desc[UR4][R4.64+0x78] ;  /* 0x0000780404077981 */ /* 0x0010e2000c1e1900 */
[----:B------:R-:W-:Y:S01]  /*0860*/  @P4 PRMT R6, R8, 0x7610, R6 ;  /* 0x0000761008064816 */ /* 0x000fe20000000006 */
[----:B-1----:R-:W-:-:S03]  /*0870*/  IMAD.MOV.U32 R9, RZ, RZ, 0x1 ;  /* 0x00000001ff097424 */ /* 0x002fc600078e00ff */
[----:B------:R-:W-:-:S04]  /*0880*/  @P5 PRMT R6, R10, 0x7610, R6 ;  /* 0x000076100a065816 */ /* 0x000fc80000000006 */
[----:B------:R-:W-:Y:S01]  /*0890*/  @P6 PRMT R6, R8, 0x7610, R6 ;  /* 0x0000761008066816 */ /* 0x000fe20000000006 */
[----:B0-----:R-:W-:Y:S02]  /*08a0*/  IMAD.MOV.U32 R4, RZ, RZ, 0x1 ;  /* 0x00000001ff047424 */ /* 0x001fe400078e00ff */
[----:B------:R-:W-:Y:S01]  /*08b0*/  IMAD.MOV.U32 R5, RZ, RZ, 0x1 ;  /* 0x00000001ff057424 */ /* 0x000fe200078e00ff */
[----:B------:R-:W-:-:S04]  /*08c0*/  @P0 PRMT R6, R9, 0x7610, R6 ;  /* 0x0000761009060816 */ /* 0x000fc80000000006 */
[----:B------:R-:W-:-:S04]  /*08d0*/  @P1 PRMT R6, R8, 0x7610, R6 ;  /* 0x0000761008061816 */ /* 0x000fc80000000006 */
[----:B------:R-:W-:-:S04]  /*08e0*/  @P2 PRMT R6, R9, 0x7610, R6 ;  /* 0x0000761009062816 */ /* 0x000fc80000000006 */
[----:B------:R-:W-:Y:S02]  /*08f0*/  @P3 PRMT R6, R4, 0x7610, R6 ;  /* 0x0000761004063816 */ /* 0x000fe40000000006 */
[----:B---3--:R-:W-:-:S13]  /*0900*/  ISETP.NE.AND P0, PT, R7, -0x1, PT ;  /* 0xffffffff0700780c */ /* 0x008fda0003f05270 */
[----:B------:R-:W-:Y:S01]  /*0910*/  @P0 PRMT R6, R5, 0x7610, R6 ;  /* 0x0000761005060816 */ /* 0x000fe20000000006 */
[----:B------:R2:W-:Y:S03]  /*0920*/  @P0 STG.E desc[UR4][R2.64], R7 ;  /* 0x0000000702000986 */ /* 0x0005e6000c101904 */
[----:B------:R-:W-:-:S04]  /*0930*/  PRMT R4, R6, 0x9910, RZ ;  /* 0x0000991006047816 */ /* 0x000fc800000000ff */
[----:B------:R-:W-:-:S13]  /*0940*/  ISETP.NE.AND P1, PT, R4, RZ, PT ;  /* 0x000000ff0400720c */ /* 0x000fda0003f25270 */
[----:B--2---:R-:W-:Y:S05]  /*0950*/  @P1 EXIT ;  /* 0x000000000000194d */ /* 0x004fea0003800000 */
[----:B------:R-:W0:Y:S02]  /*0960*/  LDC.64 R4, c[0x0][0x380] ;  /* 0x0000e000ff047b82 */ /* 0x000e240000000a00 */
[----:B0-----:R-:W-:-:S06]  /*0970*/  IMAD.WIDE R4, R0, 0x4, R4 ;  /* 0x0000000400047825 */ /* 0x001fcc00078e0204 */
[----:B------:R-:W2:Y:S01]  /*0980*/  LDG.E R4, desc[UR4][R4.64+0x3c] ;  /* 0x00003c0404047981 */ /* 0x000ea2000c1e1900 */
[----:B------:R-:W-:-:S05]  /*0990*/  VIADD R7, R0, 0xf ;  /* 0x0000000f00077836 */ /* 0x000fca0000000000 */
[----:B--2---:R-:W-:-:S04]  /*09a0*/  ISETP.NE.AND P0, PT, R7, R4, PT ;  /* 0x000000040700720c */ /* 0x004fc80003f05270 */
[----:B------:R-:W-:-:S13]  /*09b0*/  ISETP.EQ.OR P0, PT, R4, -0x1, !P0 ;  /* 0xffffffff0400780c */ /* 0x000fda0004702670 */
[----:B------:R-:W-:-:S05]  /*09c0*/  @!P0 IMAD.MOV.U32 R7, RZ, RZ, -0x2 ;  /* 0xfffffffeff078424 */ /* 0x000fca00078e00ff */
[----:B------:R0:W-:Y:S01]  /*09d0*/  @!P0 STG.E desc[UR4][R2.64], R7 ;  /* 0x0000000702008986 */ /* 0x0001e2000c101904 */
[----:B------:R-:W-:Y:S05]  /*09e0*/  @!P0 EXIT ;  /* 0x000000000000894d */ /* 0x000fea0003800000 */
[----:B------:R-:W-:-:S05]  /*09f0*/  IMAD.MOV.U32 R5, RZ, RZ, -0x1 ;  /* 0xffffffffff057424 */ /* 0x000fca00078e00ff */
[----:B------:R-:W-:Y:S01]  /*0a00*/  STG.E desc[UR4][R2.64], R5 ;  /* 0x0000000502007986 */ /* 0x000fe2000c101904 */
[----:B------:R-:W-:Y:S05]  /*0a10*/  EXIT ;  /* 0x000000000000794d */ /* 0x000fea0003800000 */
.L_x_0:
[----:B------:R-:W-:-:S00]  /*0a20*/  BRA `(.L_x_0) ;  /* 0xfffffffc00fc7947 */ /* 0x000fc0000383ffff */
[----:B------:R-:W-:-:S00]  /*0a30*/  NOP ;  /* 0x0000000000007918 */ /* 0x000fc00000000000 */
        /* <DEDUP_REMOVED lines=12> */
.L_x_30:


//--------------------- .text.mapResults          --------------------------
	.section	.text.mapResults,"ax",@progbits
	.align	128
        .global         mapResults
        .type           mapResults,@function
        .size           mapResults,(.L_x_28 - mapResults)
        .other          mapResults,@"STO_CUDA_ENTRY STV_DEFAULT"
mapResults:
.text.mapResults:
        /* <DEDUP_REMOVED lines=9> */
[----:B------:R-:W0:Y:S01]  /*0090*/  LDCU.128 UR4, c[0x0][0x380] ;  /* 0x00007000ff0477ac */ /* 0x000e220008000c00 */
[----:B------:R-:W-:Y:S01]  /*00a0*/  IMAD.SHL.U32 R2, R0, 0x8, RZ ;  /* 0x0000000800027824 */ /* 0x000fe200078e00ff */
[----:B------:R-:W-:Y:S01]  /*00b0*/  SHF.R.U32.HI R3, RZ, 0x1d, R0 ;  /* 0x0000001dff037819 */ /* 0x000fe20000011600 */
[----:B------:R-:W1:Y:S01]  /*00c0*/  LDCU.64 UR10, c[0x0][0x358] ;  /* 0x00006b00ff0a77ac */ /* 0x000e620008000a00 */
[----:B------:R-:W2:Y:S01]  /*00d0*/  LDCU UR22, c[0x0][0x398] ;  /* 0x00007300ff1677ac */ /* 0x000ea20008000800 */
[----:B------:R-:W3:Y:S01]  /*00e0*/  LDCU UR14, c[0x0][0x39c] ;  /* 0x00007380ff0e77ac */ /* 0x000ee20008000800 */
[----:B------:R-:W4:Y:S01]  /*00f0*/  LDCU UR15, c[0x0][0x3a8] ;  /* 0x00007500ff0f77ac */ /* 0x000f220008000800 */
[C---:B0-----:R-:W-:Y:S02]  /*0100*/  IADD3 R4, P0, PT, R2.reuse, UR4, RZ ;  /* 0x0000000402047c10 */ /* 0x041fe4000ff1e0ff */
[----:B------:R-:W-:Y:S01]  /*0110*/  IADD3 R2, P1, PT, R2, UR6, RZ ;  /* 0x0000000602027c10 */ /* 0x000fe2000ff3e0ff */
[----:B------:R-:W0:Y:S01]  /*0120*/  LDCU.64 UR16, c[0x0][0x3b8] ;  /* 0x00007700ff1077ac */ /* 0x000e220008000a00 */
[----:B------:R-:W-:-:S02]  /*0130*/  IADD3.X R5, PT, PT, R3, UR5, RZ, P0, !PT ;  /* 0x0000000503057c10 */ /* 0x000fc400087fe4ff */
[----:B------:R-:W-:Y:S01]  /*0140*/  IADD3.X R3, PT, PT, R3, UR7, RZ, P1, !PT ;  /* 0x0000000703037c10 */ /* 0x000fe20008ffe4ff */
[----:B------:R-:W0:Y:S03]  /*0150*/  LDCU.64 UR18, c[0x0][0x3a0] ;  /* 0x00007400ff1277ac */ /* 0x000e260008000a00 */
[----:B-1----:R-:W5:Y:S01]  /*0160*/  LDG.E.64 R4, desc[UR10][R4.64] ;  /* 0x0000000a04047981 */ /* 0x002f62000c1e1b00 */
[----:B------:R-:W1:Y:S03]  /*0170*/  LDCU.64 UR20, c[0x0][0x390] ;  /* 0x00007200ff1477ac */ /* 0x000e660008000a00 */
[----:B------:R-:W5:Y:S01]  /*0180*/  LDG.E.64 R2, desc[UR10][R2.64] ;  /* 0x0000000a02027981 */ /* 0x000f62000c1e1b00 */
[----:B------:R-:W-:Y:S01]  /*0190*/  UMOV UR4, URZ ;  /* 0x000000ff00047c82 */ /* 0x000fe20008000000 */
[----:B------:R-:W-:Y:S01]  /*01a0*/  UMOV UR13, 0x3 ;  /* 0x00000003000d7882 */ /* 0x000fe20000000000 */
[----:B------:R-:W-:Y:S01]  /*01b0*/  UMOV UR5, URZ ;  /* 0x000000ff00057c82 */ /* 0x000fe20008000000 */
[----:B012345:R-:W-:-:S07]  /*01c0*/  LOP3.LUT R10, R3, R5, RZ, 0xc0, !PT ;  /* 0x00000005030a7212 */ /* 0x03ffce00078ec0ff */
.L_x_21:
[C---:B------:R-:W-:Y:S01]  /*01d0*/  LEA R11, P0, R0.reuse, UR13, 0x6 ;  /* 0x0000000d000b7c11 */ /* 0x040fe2000f8030ff */
[----:B------:R-:W-:Y:S01]  /*01e0*/  UIADD3 UR4, UPT, UPT, UR4, 0x4, URZ ;  /* 0x0000000404047890 */ /* 0x000fe2000fffe0ff */
[----:B------:R-:W-:Y:S01]  /*01f0*/  BSSY.RECONVERGENT B0, `(.L_x_1) ;  /* 0x0000025000007945 */ /* 0x000fe20003800200 */
[----:B0-----:R-:W0:Y:S01]  /*0200*/  LDCU.64 UR8, c[0x0][0x398] ;  /* 0x00007300ff0877ac */ /* 0x001e220008000a00 */
[----:B------:R-:W-:Y:S02]  /*0210*/  LEA.HI.X R12, R0, UR5, RZ, 0x6, P0 ;  /* 0x00000005000c7c11 */ /* 0x000fe400080f34ff */
[----:B------:R-:W-:Y:S01]  /*0220*/  IADD3 R15, P0, PT, R11, -0x3, RZ ;  /* 0xfffffffd0b0f7810 */ /* 0x000fe20007f1e0ff */
[----:B------:R-:W-:-:S03]  /*0230*/  UISETP.NE.AND UP1, UPT, UR4, 0x40, UPT ;  /* 0x000000400400788c */ /* 0x000fc6000bf25270 */
[----:B------:R-:W-:-:S04]  /*0240*/  IADD3.X R13, PT, PT, R12, -0x1, RZ, P0, !PT ;  /* 0xffffffff0c0d7810 */ /* 0x000fc800007fe4ff */
[----:B------:R-:W-:-:S04]  /*0250*/  LOP3.LUT R6, R13, UR14, RZ, 0xfc, !PT ;  /* 0x0000000e0d067c12 */ /* 0x000fc8000f8efcff */
[----:B------:R-:W-:-:S13]  /*0260*/  ISETP.NE.U32.AND P0, PT, R6, RZ, PT ;  /* 0x000000ff0600720c */ /* 0x000fda0003f05070 */
[----:B0-----:R-:W-:Y:S05]  /*0270*/  @P0 BRA `(.L_x_2) ;  /* 0x0000000000580947 */ /* 0x001fea0003800000 */
[----:B------:R-:W-:-:S04]  /*0280*/  IMAD.U32 R6, RZ, RZ, UR22 ;  /* 0x00000016ff067e24 */ /* 0x000fc8000f8e00ff */
[----:B------:R-:W0:Y:S01]  /*0290*/  I2F.U32.RP R7, R6 ;  /* 0x0000000600077306 */ /* 0x000e220000209000 */
[----:B------:R-:W-:-:S07]  /*02a0*/  ISETP.NE.U32.AND P2, PT, R6, RZ, PT ;  /* 0x000000ff0600720c */ /* 0x000fce0003f45070 */
[----:B0-----:R-:W0:Y:S02]  /*02b0*/  MUFU.RCP R7, R7 ;  /* 0x0000000700077308 */ /* 0x001e240000001000 */
[----:B0-----:R-:W-:-:S06]  /*02c0*/  VIADD R8, R7, 0xffffffe ;  /* 0x0ffffffe07087836 */ /* 0x001fcc0000000000 */
[----:B------:R0:W1:Y:S02]  /*02d0*/  F2I.FTZ.U32.TRUNC.NTZ R9, R8 ;  /* 0x0000000800097305 */ /* 0x000064000021f000 */
[----:B0-----:R-:W-:Y:S02]  /*02e0*/  IMAD.MOV.U32 R8, RZ, RZ, RZ ;  /* 0x000000ffff087224 */ /* 0x001fe400078e00ff */
[----:B-1----:R-:W-:-:S04]  /*02f0*/  IMAD R13, R9, R6, RZ ;  /* 0x00000006090d7224 */ /* 0x002fc800078e02ff */
[----:B------:R-:W-:-:S04]  /*0300*/  IMAD.MOV R13, RZ, RZ, -R13 ;  /* 0x000000ffff0d7224 */ /* 0x000fc800078e0a0d */
[----:B------:R-:W-:-:S06]  /*0310*/  IMAD.HI.U32 R14, R9, R13, R8 ;  /* 0x0000000d090e7227 */ /* 0x000fcc00078e0008 */
[----:B------:R-:W-:-:S04]  /*0320*/  IMAD.HI.U32 R14, R14, R15, RZ ;  /* 0x0000000f0e0e7227 */ /* 0x000fc800078e00ff */
[----:B------:R-:W-:-:S04]  /*0330*/  IMAD.MOV R9, RZ, RZ, -R14 ;  /* 0x000000ffff097224 */ /* 0x000fc800078e0a0e */
[----:B------:R-:W-:-:S05]  /*0340*/  IMAD R9, R6, R9, R15 ;  /* 0x0000000906097224 */ /* 0x000fca00078e020f */
[----:B------:R-:W-:-:S13]  /*0350*/  ISETP.GE.U32.AND P0, PT, R9, R6, PT ;  /* 0x000000060900720c */ /* 0x000fda0003f06070 */
[----:B------:R-:W-:Y:S02]  /*0360*/  @P0 IMAD.IADD R9, R9, 0x1, -R6 ;  /* 0x0000000109090824 */ /* 0x000fe400078e0a06 */
[----:B------:R-:W-:-:S03]  /*0370*/  @P0 VIADD R14, R14, 0x1 ;  /* 0x000000010e0e0836 */ /* 0x000fc60000000000 */
[----:B------:R-:W-:-:S13]  /*0380*/  ISETP.GE.U32.AND P1, PT, R9, R6, PT ;  /* 0x000000060900720c */ /* 0x000fda0003f26070 */
[----:B------:R-:W-:Y:S02]  /*0390*/  @P1 IADD3 R14, PT, PT, R14, 0x1, RZ ;  /* 0x000000010e0e1810 */ /* 0x000fe40007ffe0ff */
[----:B------:R-:W-:-:S05]  /*03a0*/  @!P2 LOP3.LUT R14, RZ, R6, RZ, 0x33, !PT ;  /* 0x00000006ff0ea212 */ /* 0x000fca00078e33ff */
[----:B------:R-:W-:-:S04]  /*03b0*/  IMAD.MOV R7, RZ, RZ, -R14 ;  /* 0x000000ffff077224 */ /* 0x000fc800078e0a0e */
[----:B------:R-:W-:Y:S01]  /*03c0*/  IMAD R7, R6, R7, R15 ;  /* 0x0000000706077224 */ /* 0x000fe200078e020f */
[----:B------:R-:W-:Y:S06]  /*03d0*/  BRA `(.L_x_3) ;  /* 0x0000000000187947 */ /* 0x000fec0003800000 */
.L_x_2:
[----:B------:R-:W-:-:S07]  /*03e0*/  MOV R14, 0x400 ;  /* 0x00000400000e7802 */ /* 0x000fce0000000f00 */
[----:B------:R-:W-:Y:S05]  /*03f0*/  CALL.REL.NOINC `($__internal_0_$__cuda_sm20_div_u64) ;  /* 0x0000000800d87944 */ /* 0x000fea0003c00000 */
[--C-:B------:R-:W-:Y:S02]  /*0400*/  IMAD.MOV R7, RZ, RZ, -R8.reuse ;  /* 0x000000ffff077224 */ /* 0x100fe400078e0a08 */
[----:B------:R-:W-:Y:S02]  /*0410*/  IMAD.U32 R6, RZ, RZ, UR22 ;  /* 0x00000016ff067e24 */ /* 0x000fe4000f8e00ff */
[----:B------:R-:W-:Y:S02]  /*0420*/  IMAD.MOV.U32 R14, RZ, RZ, R8 ;  /* 0x000000ffff0e7224 */ /* 0x000fe400078e0008 */
[----:B------:R-:W-:-:S07]  /*0430*/  IMAD R7, R7, R6, R15 ;  /* 0x0000000607077224 */ /* 0x000fce00078e020f */
.L_x_3:
[----:B------:R-:W-:Y:S05]  /*0440*/  BSYNC.RECONVERGENT B0 ;  /* 0x0000000000007941 */ /* 0x000fea0003800200 */
.L_x_1:
[----:B------:R-:W-:Y:S01]  /*0450*/  UIADD3 UR6, UPT, UPT, UR13, -0x3, URZ ;  /* 0xfffffffd0d067890 */ /* 0x000fe2000fffe0ff */
[----:B------:R-:W-:Y:S01]  /*0460*/  ISETP.GE.U32.AND P2, PT, R7, UR16, PT ;  /* 0x0000001007007c0c */ /* 0x000fe2000bf46070 */
[----:B------:R-:W-:Y:S01]  /*0470*/  UMOV UR7, 0x1 ;  /* 0x0000000100077882 */ /* 0x000fe20000000000 */
[----:B------:R-:W-:Y:S01]  /*0480*/  ISETP.GE.U32.AND P1, PT, R14, UR18, PT ;  /* 0x000000120e007c0c */ /* 0x000fe2000bf26070 */
[----:B------:R-:W-:Y:S01]  /*0490*/  USHF.L.U32 UR12, UR7, UR6, URZ ;  /* 0x00000006070c7299 */ /* 0x000fe200080006ff */
[----:B------:R-:W-:Y:S01]  /*04a0*/  ISETP.GE.U32.AND.EX P2, PT, RZ, UR17, PT, P2 ;  /* 0x00000011ff007c0c */ /* 0x000fe2000bf46120 */
[----:B------:R-:W-:Y:S01]  /*04b0*/  USHF.L.U64.HI UR6, UR7, UR6, URZ ;  /* 0x0000000607067299 */ /* 0x000fe200080102ff */
[----:B------:R-:W-:Y:S01]  /*04c0*/  IADD3 R15, P3, PT, R11, -0x2, RZ ;  /* 0xfffffffe0b0f7810 */ /* 0x000fe20007f7e0ff */
[----:B------:R-:W-:Y:S01]  /*04d0*/  BSSY.RECONVERGENT B0, `(.L_x_4) ;  /* 0x000000d000007945 */ /* 0x000fe20003800200 */
[----:B------:R-:W-:Y:S02]  /*04e0*/  ISETP.GE.U32.OR.EX P1, PT, RZ, UR19, P2, P1 ;  /* 0x00000013ff007c0c */ /* 0x000fe40009726510 */
[----:B------:R-:W-:-:S02]  /*04f0*/  LOP3.LUT P0, RZ, R2, UR12, R4, 0x80, !PT ;  /* 0x0000000c02ff7c12 */ /* 0x000fc4000f808004 */
[----:B------:R-:W-:Y:S02]  /*0500*/  IADD3.X R13, PT, PT, R12, -0x1, RZ, P3, !PT ;  /* 0xffffffff0c0d7810 */ /* 0x000fe40001ffe4ff */
[----:B------:R-:W-:Y:S02]  /*0510*/  LOP3.LUT P0, RZ, R10, UR6, RZ, 0xc0, P0 ;  /* 0x000000060aff7c12 */ /* 0x000fe4000800c0ff */
[----:B------:R-:W-:Y:S02]  /*0520*/  LOP3.LUT R8, R13, UR14, RZ, 0xfc, !PT ;  /* 0x0000000e0d087c12 */ /* 0x000fe4000f8efcff */
[----:B------:R-:W-:Y:S02]  /*0530*/  PLOP3.LUT P1, PT, P1, P0, PT, 0xf2, 0x2f ;  /* 0x00000000002f781c */ /* 0x000fe40000f21e72 */
[----:B------:R-:W-:-:S11]  /*0540*/  ISETP.NE.U32.AND P0, PT, R8, RZ, PT ;  /* 0x000000ff0800720c */ /* 0x000fd60003f05070 */
[----:B------:R-:W-:Y:S05]  /*0550*/  @P1 BRA `(.L_x_5) ;  /* 0x0000000000101947 */ /* 0x000fea0003800000 */
[----:B------:R-:W-:Y:S01]  /*0560*/  LEA R8, P1, R14, UR20, 0x2 ;  /* 0x000000140e087c11 */ /* 0x000fe2000f8210ff */
[----:B------:R-:W-:-:S03]  /*0570*/  VIADD R7, R7, UR15 ;  /* 0x0000000f07077c36 */ /* 0x000fc60008000000 */
[----:B------:R-:W-:-:S05]  /*0580*/  LEA.HI.X R9, R14, UR21, RZ, 0x2, P1 ;  /* 0x000000150e097c11 */ /* 0x000fca00088f14ff */
[----:B------:R0:W-:Y:S04]  /*0590*/  REDG.E.MIN.STRONG.GPU desc[UR10][R8.64], R7 ;  /* 0x000000070800798e */ /* 0x0001e8000c92e10a */
.L_x_5:
[----:B------:R-:W-:Y:S05]  /*05a0*/  BSYNC.RECONVERGENT B0 ;  /* 0x0000000000007941 */ /* 0x000fea0003800200 */
.L_x_4:
[----:B------:R-:W-:Y:S04]  /*05b0*/  BSSY.RECONVERGENT B0, `(.L_x_6) ;  /* 0x000001d000007945 */ /* 0x000fe80003800200 */
[----:B------:R-:W-:Y:S05]  /*05c0*/  @P0 BRA `(.L_x_7) ;  /* 0x0000000000540947 */ /* 0x000fea0003800000 */
[----:B------:R-:W1:Y:S01]  /*05d0*/  I2F.U32.RP R13, R6 ;  /* 0x00000006000d7306 */ /* 0x000e620000209000 */
[----:B------:R-:W-:-:S07]  /*05e0*/  ISETP.NE.U32.AND P2, PT, R6, RZ, PT ;  /* 0x000000ff0600720c */ /* 0x000fce0003f45070 */
[----:B-1----:R-:W0:Y:S02]  /*05f0*/  MUFU.RCP R13, R13 ;  /* 0x0000000d000d7308 */ /* 0x002e240000001000 */
[----:B0-----:R-:W-:-:S06]  /*0600*/  VIADD R8, R13, 0xffffffe ;  /* 0x0ffffffe0d087836 */ /* 0x001fcc0000000000 */
[----:B------:R0:W1:Y:S02]  /*0610*/  F2I.FTZ.U32.TRUNC.NTZ R9, R8 ;  /* 0x0000000800097305 */ /* 0x000064000021f000 */
[----:B0-----:R-:W-:Y:S02]  /*0620*/  HFMA2 R8, -RZ, RZ, 0, 0 ;  /* 0x00000000ff087431 */ /* 0x001fe400000001ff */
[----:B-1----:R-:W-:-:S04]  /*0630*/  IMAD.MOV R7, RZ, RZ, -R9 ;  /* 0x000000ffff077224 */ /* 0x002fc800078e0a09 */
[----:B------:R-:W-:-:S04]  /*0640*/  IMAD R7, R7, R6, RZ ;  /* 0x0000000607077224 */ /* 0x000fc800078e02ff */
        /* <DEDUP_REMOVED lines=8> */
[----:B------:R-:W-:Y:S01]  /*06d0*/  @P1 VIADD R7, R7, 0x1 ;  /* 0x0000000107071836 */ /* 0x000fe20000000000 */
[----:B------:R-:W-:-:S05]  /*06e0*/  @!P2 LOP3.LUT R7, RZ, R6, RZ, 0x33, !PT ;  /* 0x00000006ff07a212 */ /* 0x000fca00078e33ff */
[----:B------:R-:W-:-:S04]  /*06f0*/  IMAD.MOV R13, RZ, RZ, -R7 ;  /* 0x000000ffff0d7224 */ /* 0x000fc800078e0a07 */
[----:B------:R-:W-:Y:S01]  /*0700*/  IMAD R13, R6, R13, R15 ;  /* 0x0000000d060d7224 */ /* 0x000fe200078e020f */
[----:B------:R-:W-:Y:S06]  /*0710*/  BRA `(.L_x_8) ;  /* 0x0000000000187947 */ /* 0x000fec0003800000 */
.L_x_7:
[----:B------:R-:W-:-:S07]  /*0720*/  MOV R14, 0x740 ;  /* 0x00000740000e7802 */ /* 0x000fce0000000f00 */
[----:B0-----:R-:W-:Y:S05]  /*0730*/  CALL.REL.NOINC `($__internal_0_$__cuda_sm20_div_u64) ;  /* 0x0000000800087944 */ /* 0x001fea0003c00000 */
[----:B------:R-:W-:Y:S01]  /*0740*/  IMAD.MOV R13, RZ, RZ, -R8 ;  /* 0x000000ffff0d7224 */ /* 0x000fe200078e0a08 */
[----:B------:R-:W-:Y:S01]  /*0750*/  MOV R7, R8 ;  /* 0x0000000800077202 */ /* 0x000fe20000000f00 */
[----:B------:R-:W-:-:S04]  /*0760*/  IMAD.U32 R6, RZ, RZ, UR22 ;  /* 0x00000016ff067e24 */ /* 0x000fc8000f8e00ff */
[----:B------:R-:W-:-:S07]  /*0770*/  IMAD R13, R13, R6, R15 ;  /* 0x000000060d0d7224 */ /* 0x000fce00078e020f */
.L_x_8:
[----:B------:R-:W-:Y:S05]  /*0780*/  BSYNC.RECONVERGENT B0 ;  /* 0x0000000000007941 */ /* 0x000fea0003800200 */
.L_x_6:
        /* <DEDUP_REMOVED lines=17> */
[----:B------:R-:W-:-:S04]  /*08a0*/  LEA R8, P1, R7, UR20, 0x2 ;  /* 0x0000001407087c11 */ /* 0x000fc8000f8210ff */
[----:B------:R-:W-:Y:S01]  /*08b0*/  LEA.HI.X R9, R7, UR21, RZ, 0x2, P1 ;  /* 0x0000001507097c11 */ /* 0x000fe200088f14ff */
[----:B------:R-:W-:-:S05]  /*08c0*/  VIADD R7, R13, UR15 ;  /* 0x0000000f0d077c36 */ /* 0x000fca0008000000 */
[----:B------:R0:W-:Y:S03]  /*08d0*/  REDG.E.MIN.STRONG.GPU desc[UR10][R8.64], R7 ;  /* 0x000000070800798e */ /* 0x0001e6000c92e10a */
.L_x_10:
[----:B------:R-:W-:Y:S05]  /*08e0*/  BSYNC.RECONVERGENT B0 ;  /* 0x0000000000007941 */ /* 0x000fea0003800200 */
.L_x_9:
[----:B------:R-:W-:Y:S04]  /*08f0*/  BSSY.RECONVERGENT B0, `(.L_x_11) ;  /* 0x000001e000007945 */ /* 0x000fe80003800200 */
[----:B------:R-:W-:Y:S05]  /*0900*/  @P0 BRA `(.L_x_12) ;  /* 0x0000000000540947 */ /* 0x000fea0003800000 */
[----:B------:R-:W1:Y:S01]  /*0910*/  I2F.U32.RP R13, R6 ;  /* 0x00000006000d7306 */ /* 0x000e620000209000 */
[----:B------:R-:W-:-:S07]  /*0920*/  ISETP.NE.U32.AND P2, PT, R6, RZ, PT ;  /* 0x000000ff0600720c */ /* 0x000fce0003f45070 */
[----:B-1----:R-:W0:Y:S02]  /*0930*/  MUFU.RCP R13, R13 ;  /* 0x0000000d000d7308 */ /* 0x002e240000001000 */
[----:B0-----:R-:W-:-:S06]  /*0940*/  VIADD R8, R13, 0xffffffe ;  /* 0x0ffffffe0d087836 */ /* 0x001fcc0000000000 */
[----:B------:R0:W1:Y:S02]  /*0950*/  F2I.FTZ.U32.TRUNC.NTZ R9, R8 ;  /* 0x0000000800097305 */ /* 0x000064000021f000 */
[----:B0-----:R-:W-:Y:S02]  /*0960*/  IMAD.MOV.U32 R8, RZ, RZ, RZ ;  /* 0x000000ffff087224 */ /* 0x001fe400078e00ff */
        /* <DEDUP_REMOVED lines=15> */
.L_x_12:
[----:B------:R-:W-:Y:S01]  /*0a60*/  IMAD.MOV.U32 R13, RZ, RZ, R14 ;  /* 0x000000ffff0d7224 */ /* 0x000fe200078e000e */
[----:B------:R-:W-:-:S07]  /*0a70*/  MOV R14, 0xa90 ;  /* 0x00000a90000e7802 */ /* 0x000fce0000000f00 */
[----:B0-----:R-:W-:Y:S05]  /*0a80*/  CALL.REL.NOINC `($__internal_0_$__cuda_sm20_div_u64) ;  /* 0x0000000400347944 */ /* 0x001fea0003c00000 */
[--C-:B------:R-:W-:Y:S02]  /*0a90*/  IMAD.MOV R9, RZ, RZ, -R8.reuse ;  /* 0x000000ffff097224 */ /* 0x100fe400078e0a08 */
[----:B------:R-:W-:Y:S02]  /*0aa0*/  IMAD.U32 R6, RZ, RZ, UR22 ;  /* 0x00000016ff067e24 */ /* 0x000fe4000f8e00ff */
[----:B------:R-:W-:Y:S02]  /*0ab0*/  IMAD.MOV.U32 R7, RZ, RZ, R8 ;  /* 0x000000ffff077224 */ /* 0x000fe400078e0008 */
[----:B------:R-:W-:-:S07]  /*0ac0*/  IMAD R15, R9, R6, R15 ;  /* 0x00000006090f7224 */ /* 0x000fce00078e020f */
.L_x_13:
[----:B------:R-:W-:Y:S05]  /*0ad0*/  BSYNC.RECONVERGENT B0 ;  /* 0x0000000000007941 */ /* 0x000fea0003800200 */
.L_x_11:
[----:B------:R-:W-:Y:S01]  /*0ae0*/  UIADD3 UR6, UPT, UPT, UR13, -0x1, URZ ;  /* 0xffffffff0d067890 */ /* 0x000fe2000fffe0ff */
[----:B------:R-:W-:Y:S01]  /*0af0*/  ISETP.GE.U32.AND P0, PT, R15, UR16, PT ;  /* 0x000000100f007c0c */ /* 0x000fe2000bf06070 */
[----:B------:R-:W-:Y:S01]  /*0b00*/  UMOV UR7, 0x1 ;  /* 0x0000000100077882 */ /* 0x000fe20000000000 */
[----:B------:R-:W-:Y:S01]  /*0b10*/  ISETP.GE.U32.AND P1, PT, R7, UR18, PT ;  /* 0x0000001207007c0c */ /* 0x000fe2000bf26070 */
[----:B------:R-:W-:Y:S01]  /*0b20*/  USHF.L.U32 UR12, UR7, UR6, URZ ;  /* 0x00000006070c7299 */ /* 0x000fe200080006ff */
[----:B------:R-:W-:Y:S01]  /*0b30*/  ISETP.GE.U32.AND.EX P0, PT, RZ, UR17, PT, P0 ;  /* 0x00000011ff007c0c */ /* 0x000fe2000bf06100 */
[----:B------:R-:W-:Y:S01]  /*0b40*/  USHF.L.U64.HI UR6, UR7, UR6, URZ ;  /* 0x0000000607067299 */ /* 0x000fe200080102ff */
[----:B------:R-:W-:Y:S01]  /*0b50*/  LOP3.LUT R8, R12, UR14, RZ, 0xfc, !PT ;  /* 0x0000000e0c087c12 */ /* 0x000fe2000f8efcff */
[----:B------:R-:W-:Y:S01]  /*0b60*/  BSSY.RECONVERGENT B0, `(.L_x_14) ;  /* 0x000000b000007945 */ /* 0x000fe20003800200 */
[----:B------:R-:W-:Y:S02]  /*0b70*/  ISETP.GE.U32.OR.EX P0, PT, RZ, UR19, P0, P1 ;  /* 0x00000013ff007c0c */ /* 0x000fe40008706510 */
[----:B------:R-:W-:-:S04]  /*0b80*/  LOP3.LUT P2, RZ, R2, UR12, R4, 0x80, !PT ;  /* 0x0000000c02ff7c12 */ /* 0x000fc8000f848004 */
[----:B------:R-:W-:-:S04]  /*0b90*/  LOP3.LUT P1, RZ, R10, UR6, RZ, 0xc0, P2 ;  /* 0x000000060aff7c12 */ /* 0x000fc8000902c0ff */
[----:B------:R-:W-:Y:S02]  /*0ba0*/  PLOP3.LUT P0, PT, P0, P1, PT, 0xf2, 0x2f ;  /* 0x00000000002f781c */ /* 0x000fe40000703e72 */
[----:B------:R-:W-:-:S11]  /*0bb0*/  ISETP.NE.U32.AND P1, PT, R8, RZ, PT ;  /* 0x000000ff0800720c */ /* 0x000fd60003f25070 */
[----:B------:R-:W-:Y:S05]  /*0bc0*/  @P0 BRA `(.L_x_15) ;  /* 0x0000000000100947 */ /* 0x000fea0003800000 */
[----:B------:R-:W-:-:S04]  /*0bd0*/  LEA R8, P0, R7, UR20, 0x2 ;  /* 0x0000001407087c11 */ /* 0x000fc8000f8010ff */
[----:B------:R-:W-:Y:S01]  /*0be0*/  LEA.HI.X R9, R7, UR21, RZ, 0x2, P0 ;  /* 0x0000001507097c11 */ /* 0x000fe200080f14ff */
[----:B------:R-:W-:-:S05]  /*0bf0*/  VIADD R7, R15, UR15 ;  /* 0x0000000f0f077c36 */ /* 0x000fca0008000000 */
[----:B------:R0:W-:Y:S03]  /*0c00*/  REDG.E.MIN.STRONG.GPU desc[UR10][R8.64], R7 ;  /* 0x000000070800798e */ /* 0x0001e6000c92e10a */
.L_x_15:
[----:B------:R-:W-:Y:S05]  /*0c10*/  BSYNC.RECONVERGENT B0 ;  /* 0x0000000000007941 */ /* 0x000fea0003800200 */
.L_x_14:
[----:B------:R-:W-:Y:S04]  /*0c20*/  BSSY.RECONVERGENT B0, `(.L_x_16) ;  /* 0x000001e000007945 */ /* 0x000fe80003800200 */
[----:B------:R-:W-:Y:S05]  /*0c30*/  @P1 BRA `(.L_x_17) ;  /* 0x0000000000541947 */ /* 0x000fea0003800000 */
[----:B------:R-:W1:Y:S01]  /*0c40*/  I2F.U32.RP R12, R6 ;  /* 0x00000006000c7306 */ /* 0x000e620000209000 */
[----:B------:R-:W-:-:S07]  /*0c50*/  ISETP.NE.U32.AND P2, PT, R6, RZ, PT ;  /* 0x000000ff0600720c */ /* 0x000fce0003f45070 */
[----:B-1----:R-:W0:Y:S02]  /*0c60*/  MUFU.RCP R12, R12 ;  /* 0x0000000c000c7308 */ /* 0x002e240000001000 */
[----:B0-----:R-:W-:-:S06]  /*0c70*/  IADD3 R8, PT, PT, R12, 0xffffffe, RZ ;  /* 0x0ffffffe0c087810 */ /* 0x001fcc0007ffe0ff */
        /* <DEDUP_REMOVED lines=13> */
[----:B------:R-:W-:-:S04]  /*0d50*/  @!P2 LOP3.LUT R7, RZ, R6, RZ, 0x33, !PT ;  /* 0x00000006ff07a212 */ /* 0x000fc800078e33ff */
[----:B------:R-:W-:-:S05]  /*0d60*/  IADD3 R8, PT, PT, -R7, RZ, RZ ;  /* 0x000000ff07087210 */ /* 0x000fca0007ffe1ff */
[----:B------:R-:W-:Y:S01]  /*0d70*/  IMAD R11, R6, R8, R11 ;  /* 0x00000008060b7224 */ /* 0x000fe200078e020b */
[----:B------:R-:W-:Y:S06]  /*0d80*/  BRA `(.L_x_18) ;  /* 0x00000000001c7947 */ /* 0x000fec0003800000 */
.L_x_17:
[----:B------:R-:W-:Y:S01]  /*0d90*/  IMAD.MOV.U32 R13, RZ, RZ, R12 ;  /* 0x000000ffff0d7224 */ /* 0x000fe200078e000c */
[----:B------:R-:W-:Y:S01]  /*0da0*/  MOV R14, 0xdd0 ;  /* 0x00000dd0000e7802 */ /* 0x000fe20000000f00 */
[----:B------:R-:W-:-:S07]  /*0db0*/  IMAD.MOV.U32 R15, RZ, RZ, R11 ;  /* 0x000000ffff0f7224 */ /* 0x000fce00078e000b */
[----:B0-----:R-:W-:Y:S05]  /*0dc0*/  CALL.REL.NOINC `($__internal_0_$__cuda_sm20_div_u64) ;  /* 0x0000000000647944 */ /* 0x001fea0003c00000 */
[--C-:B------:R-:W-:Y:S02]  /*0dd0*/  IMAD.MOV R6, RZ, RZ, -R8.reuse ;  /* 0x000000ffff067224 */ /* 0x100fe400078e0a08 */
[----:B------:R-:W-:Y:S02]  /*0de0*/  IMAD.MOV.U32 R7, RZ, RZ, R8 ;  /* 0x000000ffff077224 */ /* 0x000fe400078e0008 */
[----:B------:R-:W-:-:S07]  /*0df0*/  IMAD R11, R6, UR22, R11 ;  /* 0x00000016060b7c24 */ /* 0x000fce000f8e020b */
.L_x_18:
[----:B------:R-:W-:Y:S05]  /*0e00*/  BSYNC.RECONVERGENT B0 ;  /* 0x0000000000007941 */ /* 0x000fea0003800200 */
.L_x_16:
[----:B------:R-:W-:Y:S01]  /*0e10*/  UMOV UR6, 0x1 ;  /* 0x0000000100067882 */ /* 0x000fe20000000000 */
[----:B------:R-:W-:Y:S01]  /*0e20*/  ISETP.GE.U32.AND P0, PT, R11, UR16, PT ;  /* 0x000000100b007c0c */ /* 0x000fe2000bf06070 */
[----:B------:R-:W-:Y:S01]  /*0e30*/  USHF.L.U32 UR7, UR6, UR13, URZ ;  /* 0x0000000d06077299 */ /* 0x000fe200080006ff */
[----:B------:R-:W-:Y:S01]  /*0e40*/  ISETP.GE.U32.AND P1, PT, R7, UR18, PT ;  /* 0x0000001207007c0c */ /* 0x000fe2000bf26070 */
[----:B------:R-:W-:Y:S01]  /*0e50*/  USHF.L.U64.HI UR6, UR6, UR13, URZ ;  /* 0x0000000d06067299 */ /* 0x000fe200080102ff */
[----:B------:R-:W-:Y:S01]  /*0e60*/  ISETP.GE.U32.AND.EX P0, PT, RZ, UR17, PT, P0 ;  /* 0x00000011ff007c0c */ /* 0x000fe2000bf06100 */
[----:B------:R-:W-:Y:S02]  /*0e70*/  BSSY.RECONVERGENT B0, `(.L_x_19) ;  /* 0x000000a000007945 */ /* 0x000fe40003800200 */
[----:B------:R-:W-:Y:S02]  /*0e80*/  LOP3.LUT P2, RZ, R2, UR7, R4, 0x80, !PT ;  /* 0x0000000702ff7c12 */ /* 0x000fe4000f848004 */
[----:B------:R-:W-:-:S02]  /*0e90*/  ISETP.GE.U32.OR.EX P0, PT, RZ, UR19, P0, P1 ;  /* 0x00000013ff007c0c */ /* 0x000fc40008706510 */
[----:B------:R-:W-:-:S04]  /*0ea0*/  LOP3.LUT P1, RZ, R10, UR6, RZ, 0xc0, P2 ;  /* 0x000000060aff7c12 */ /* 0x000fc8000902c0ff */
[----:B------:R-:W-:-:S13]  /*0eb0*/  PLOP3.LUT P0, PT, P0, P1, PT, 0xf2, 0x2f ;  /* 0x00000000002f781c */ /* 0x000fda0000703e72 */
[----:B------:R-:W-:Y:S05]  /*0ec0*/  @P0 BRA `(.L_x_20) ;  /* 0x0000000000100947 */ /* 0x000fea0003800000 */
[----:B------:R-:W-:Y:S01]  /*0ed0*/  LEA R6, P0, R7, UR20, 0x2 ;  /* 0x0000001407067c11 */ /* 0x000fe2000f8010ff */
[----:B------:R-:W-:-:S03]  /*0ee0*/  VIADD R9, R11, UR15 ;  /* 0x0000000f0b097c36 */ /* 0x000fc60008000000 */
[----:B------:R-:W-:-:S05]  /*0ef0*/  LEA.HI.X R7, R7, UR21, RZ, 0x2, P0 ;  /* 0x0000001507077c11 */ /* 0x000fca00080f14ff */
[----:B------:R0:W-:Y:S04]  /*0f00*/  REDG.E.MIN.STRONG.GPU desc[UR10][R6.64], R9 ;  /* 0x000000090600798e */ /* 0x0001e8000c92e10a */
.L_x_20:
[----:B------:R-:W-:Y:S05]  /*0f10*/  BSYNC.RECONVERGENT B0 ;  /* 0x0000000000007941 */ /* 0x000fea0003800200 */
.L_x_19:
[----:B------:R-:W-:-:S04]  /*0f20*/  UIADD3 UR13, UP0, UPT, UR13, 0x4, URZ ;  /* 0x000000040d0d7890 */ /* 0x000fc8000ff1e0ff */
[----:B------:R-:W-:Y:S01]  /*0f30*/  UIADD3.X UR5, UPT, UPT, URZ, UR5, URZ, UP0, !UPT ;  /* 0x00000005ff057290 */ /* 0x000fe200087fe4ff */
[----:B------:R-:W-:Y:S11]  /*0f40*/  BRA.U UP1, `(.L_x_21) ;  /* 0xfffffff101a07547 */ /* 0x000ff6000b83ffff */
[----:B------:R-:W-:Y:S05]  /*0f50*/  EXIT ;  /* 0x000000000000794d */ /* 0x000fea0003800000 */
        .weak           $__internal_0_$__cuda_sm20_div_u64
        .type           $__internal_0_$__cuda_sm20_div_u64,@function
        .size           $__internal_0_$__cuda_sm20_div_u64,(.L_x_28 - $__internal_0_$__cuda_sm20_div_u64)
$__internal_0_$__cuda_sm20_div_u64:
[----:B------:R-:W-:Y:S01]  /*0f60*/  UMOV UR6, UR8 ;  /* 0x0000000800067c82 */ /* 0x000fe20008000000 */
[----:B------:R-:W-:Y:S02]  /*0f70*/  UMOV UR7, UR9 ;  /* 0x0000000900077c82 */ /* 0x000fe40008000000 */
[----:B------:R-:W0:Y:S08]  /*0f80*/  I2F.U64.RP R16, UR6 ;  /* 0x0000000600107d12 */ /* 0x000e300008309000 */
[----:B0-----:R-:W0:Y:S02]  /*0f90*/  MUFU.RCP R16, R16 ;  /* 0x0000001000107308 */ /* 0x001e240000001000 */
[----:B0-----:R-:W-:-:S06]  /*0fa0*/  VIADD R6, R16, 0x1ffffffe ;  /* 0x1ffffffe10067836 */ /* 0x001fcc0000000000 */
[----:B------:R-:W0:Y:S02]  /*0fb0*/  F2I.U64.TRUNC R6, R6 ;  /* 0x0000000600067311 */ /* 0x000e24000020d800 */
[----:B0-----:R-:W-:-:S04]  /*0fc0*/  IMAD.WIDE.U32 R8, R6, UR8, RZ ;  /* 0x0000000806087c25 */ /* 0x001fc8000f8e00ff */
[----:B------:R-:W-:Y:S01]  /*0fd0*/  IMAD R9, R6, UR9, R9 ;  /* 0x0000000906097c24 */ /* 0x000fe2000f8e0209 */
[----:B------:R-:W-:-:S03]  /*0fe0*/  IADD3 R17, P0, PT, RZ, -R8, RZ ;  /* 0x80000008ff117210 */ /* 0x000fc60007f1e0ff */
[----:B------:R-:W-:Y:S02]  /*0ff0*/  IMAD R9, R7, UR8, R9 ;  /* 0x0000000807097c24 */ /* 0x000fe4000f8e0209 */
[----:B------:R-:W-:-:S03]  /*1000*/  IMAD.HI.U32 R8, R6, R17, RZ ;  /* 0x0000001106087227 */ /* 0x000fc600078e00ff */
[----:B------:R-:W-:Y:S01]  /*1010*/  IADD3.X R19, PT, PT, RZ, ~R9, RZ, P0, !PT ;  /* 0x80000009ff137210 */ /* 0x000fe200007fe4ff */
[----:B------:R-:W-:-:S04]  /*1020*/  IMAD.MOV.U32 R9, RZ, RZ, R6 ;  /* 0x000000ffff097224 */ /* 0x000fc800078e0006 */
[----:B------:R-:W-:-:S04]  /*1030*/  IMAD.WIDE.U32 R8, P0, R6, R19, R8 ;  /* 0x0000001306087225 */ /* 0x000fc80007800008 */
[C---:B------:R-:W-:Y:S02]  /*1040*/  IMAD R21, R7.reuse, R19, RZ ;  /* 0x0000001307157224 */ /* 0x040fe400078e02ff */
[----:B------:R-:W-:-:S04]  /*1050*/  IMAD.HI.U32 R8, P1, R7, R17, R8 ;  /* 0x0000001107087227 */ /* 0x000fc80007820008 */
[----:B------:R-:W-:Y:S01]  /*1060*/  IMAD.HI.U32 R19, R7, R19, RZ ;  /* 0x0000001307137227 */ /* 0x000fe200078e00ff */
[----:B------:R-:W-:-:S03]  /*1070*/  IADD3 R9, P2, PT, R21, R8, RZ ;  /* 0x0000000815097210 */ /* 0x000fc60007f5e0ff */
[----:B------:R-:W-:Y:S02]  /*1080*/  IMAD.X R8, R19, 0x1, R7, P0 ;  /* 0x0000000113087824 */ /* 0x000fe400000e0607 */
[----:B------:R-:W-:-:S03]  /*1090*/  IMAD.WIDE.U32 R6, R9, UR8, RZ ;  /* 0x0000000809067c25 */ /* 0x000fc6000f8e00ff */
[----:B------:R-:W-:Y:S01]  /*10a0*/  IADD3.X R17, PT, PT, RZ, RZ, R8, P2, P1 ;  /* 0x000000ffff117210 */ /* 0x000fe200017e2408 */
[----:B------:R-:W-:Y:S01]  /*10b0*/  IMAD R8, R9, UR9, R7 ;  /* 0x0000000909087c24 */ /* 0x000fe2000f8e0207 */
[----:B------:R-:W-:-:S03]  /*10c0*/  IADD3 R7, P0, PT, RZ, -R6, RZ ;  /* 0x80000006ff077210 */ /* 0x000fc60007f1e0ff */
[----:B------:R-:W-:Y:S02]  /*10d0*/  IMAD R6, R17, UR8, R8 ;  /* 0x0000000811067c24 */ /* 0x000fe4000f8e0208 */
[----:B------:R-:W-:-:S04]  /*10e0*/  IMAD.HI.U32 R8, R9, R7, RZ ;  /* 0x0000000709087227 */ /* 0x000fc800078e00ff */
[----:B------:R-:W-:-:S04]  /*10f0*/  IMAD.X R6, RZ, RZ, ~R6, P0 ;  /* 0x000000ffff067224 */ /* 0x000fc800000e0e06 */
[----:B------:R-:W-:-:S04]  /*1100*/  IMAD.WIDE.U32 R8, P0, R9, R6, R8 ;  /* 0x0000000609087225 */ /* 0x000fc80007800008 */
[C---:B------:R-:W-:Y:S02]  /*1110*/  IMAD R19, R17.reuse, R6, RZ ;  /* 0x0000000611137224 */ /* 0x040fe400078e02ff */
[----:B------:R-:W-:-:S04]  /*1120*/  IMAD.HI.U32 R8, P1, R17, R7, R8 ;  /* 0x0000000711087227 */ /* 0x000fc80007820008 */
[----:B------:R-:W-:Y:S01]  /*1130*/  IMAD.HI.U32 R6, R17, R6, RZ ;  /* 0x0000000611067227 */ /* 0x000fe200078e00ff */
[----:B------:R-:W-:-:S03]  /*1140*/  IADD3 R8, P2, PT, R19, R8, RZ ;  /* 0x0000000813087210 */ /* 0x000fc60007f5e0ff */
[----:B------:R-:W-:Y:S02]  /*1150*/  IMAD.X R17, R6, 0x1, R17, P0 ;  /* 0x0000000106117824 */ /* 0x000fe400000e0611 */
[----:B------:R-:W-:-:S03]  /*1160*/  IMAD.HI.U32 R6, R8, R15, RZ ;  /* 0x0000000f08067227 */ /* 0x000fc600078e00ff */
[----:B------:R-:W-:Y:S01]  /*1170*/  IADD3.X R16, PT, PT, RZ, RZ, R17, P2, P1 ;  /* 0x000000ffff107210 */ /* 0x000fe200017e2411 */
[----:B------:R-:W-:Y:S02]  /*1180*/  IMAD.MOV.U32 R7, RZ, RZ, RZ ;  /* 0x000000ffff077224 */ /* 0x000fe400078e00ff */
[----:B------:R-:W-:-:S04]  /*1190*/  IMAD.WIDE.U32 R6, R8, R13, R6 ;  /* 0x0000000d08067225 */ /* 0x000fc800078e0006 */
[C---:B------:R-:W-:Y:S02]  /*11a0*/  IMAD R9, R16.reuse, R13, RZ ;  /* 0x0000000d10097224 */ /* 0x040fe400078e02ff */
[----:B------:R-:W-:-:S04]  /*11b0*/  IMAD.HI.U32 R6, P0, R16, R15, R6 ;  /* 0x0000000f10067227 */ /* 0x000fc80007800006 */
[----:B------:R-:W-:Y:S01]  /*11c0*/  IMAD.HI.U32 R8, R16, R13, RZ ;  /* 0x0000000d10087227 */ /* 0x000fe200078e00ff */
[----:B------:R-:W-:-:S03]  /*11d0*/  IADD3 R9, P1, PT, R9, R6, RZ ;  /* 0x0000000609097210 */ /* 0x000fc60007f3e0ff */
[----:B------:R-:W-:Y:S02]  /*11e0*/  IMAD.X R8, RZ, RZ, R8, P0 ;  /* 0x000000ffff087224 */ /* 0x000fe400000e0608 */
[----:B------:R-:W-:-:S03]  /*11f0*/  IMAD.WIDE.U32 R6, R9, UR8, RZ ;  /* 0x0000000809067c25 */ /* 0x000fc6000f8e00ff */
[----:B------:R-:W-:Y:S01]  /*1200*/  IADD3.X R8, PT, PT, RZ, R8, RZ, P1, !PT ;  /* 0x00000008ff087210 */ /* 0x000fe20000ffe4ff */
[C---:B------:R-:W-:Y:S01]  /*1210*/  IMAD R7, R9.reuse, UR9, R7 ;  /* 0x0000000909077c24 */ /* 0x040fe2000f8e0207 */
[----:B------:R-:W-:Y:S01]  /*1220*/  IADD3 R16, P1, PT, -R6, R15, RZ ;  /* 0x0000000f06107210 */ /* 0x000fe20007f3e1ff */
[----:B------:R-:W-:Y:S02]  /*1230*/  VIADD R6, R9, 0x1 ;  /* 0x0000000109067836 */ /* 0x000fe40000000000 */
[----:B------:R-:W-:Y:S01]  /*1240*/  IMAD R8, R8, UR8, R7 ;  /* 0x0000000808087c24 */ /* 0x000fe2000f8e0207 */
[----:B------:R-:W-:-:S03]  /*1250*/  ISETP.GE.U32.AND P0, PT, R16, UR8, PT ;  /* 0x0000000810007c0c */ /* 0x000fc6000bf06070 */
[----:B------:R-:W-:Y:S01]  /*1260*/  IMAD.X R8, R13, 0x1, ~R8, P1 ;  /* 0x000000010d087824 */ /* 0x000fe200008e0e08 */
[----:B------:R-:W-:-:S04]  /*1270*/  IADD3 R7, P1, PT, R16, -UR8, RZ ;  /* 0x8000000810077c10 */ /* 0x000fc8000ff3e0ff */
[C---:B------:R-:W-:Y:S02]  /*1280*/  ISETP.GE.U32.AND.EX P0, PT, R8.reuse, UR9, PT, P0 ;  /* 0x0000000908007c0c */ /* 0x040fe4000bf06100 */
[----:B------:R-:W-:Y:S02]  /*1290*/  IADD3.X R13, PT, PT, R8, ~UR9, RZ, P1, !PT ;  /* 0x80000009080d7c10 */ /* 0x000fe40008ffe4ff */
[----:B------:R-:W-:Y:S02]  /*12a0*/  SEL R7, R7, R16, P0 ;  /* 0x0000001007077207 */ /* 0x000fe40000000000 */
[----:B------:R-:W-:Y:S01]  /*12b0*/  SEL R9, R6, R9, P0 ;  /* 0x0000000906097207 */ /* 0x000fe20000000000 */
[----:B------:R-:W-:Y:S01]  /*12c0*/  IMAD.MOV.U32 R6, RZ, RZ, R14 ;  /* 0x000000ffff067224 */ /* 0x000fe200078e000e */
[----:B------:R-:W-:Y:S02]  /*12d0*/  SEL R13, R13, R8, P0 ;  /* 0x000000080d0d7207 */ /* 0x000fe40000000000 */
[----:B------:R-:W-:Y:S01]  /*12e0*/  ISETP.GE.U32.AND P0, PT, R7, UR8, PT ;  /* 0x0000000807007c0c */ /* 0x000fe2000bf06070 */
[----:B------:R-:W-:Y:S01]  /*12f0*/  VIADD R8, R9, 0x1 ;  /* 0x0000000109087836 */ /* 0x000fe20000000000 */
[----:B------:R-:W-:Y:S01]  /*1300*/  ISETP.NE.U32.AND P1, PT, RZ, UR8, PT ;  /* 0x00000008ff007c0c */ /* 0x000fe2000bf25070 */
[----:B------:R-:W-:Y:S01]  /*1310*/  IMAD.MOV.U32 R7, RZ, RZ, 0x0 ;  /* 0x00000000ff077424 */ /* 0x000fe200078e00ff */
[----:B------:R-:W-:-:S02]  /*1320*/  ISETP.GE.U32.AND.EX P0, PT, R13, UR9, PT, P0 ;  /* 0x000000090d007c0c */ /* 0x000fc4000bf06100 */
[----:B------:R-:W-:Y:S02]  /*1330*/  ISETP.NE.AND.EX P1, PT, RZ, UR9, PT, P1 ;  /* 0x00000009ff007c0c */ /* 0x000fe4000bf25310 */
[----:B------:R-:W-:-:S04]  /*1340*/  SEL R8, R8, R9, P0 ;  /* 0x0000000908087207 */ /* 0x000fc80000000000 */
[----:B------:R-:W-:Y:S01]  /*1350*/  SEL R8, R8, 0xffffffff, P1 ;  /* 0xffffffff08087807 */ /* 0x000fe20000800000 */
[----:B------:R-:W-:Y:S06]  /*1360*/  RET.REL.NODEC R6 `(mapResults) ;  /* 0xffffffec06247950 */ /* 0x000fec0003c3ffff */
.L_x_22:
        /* <DEDUP_REMOVED lines=9> */
.L_x_28:


//--------------------- .text.recombineResults    --------------------------
	.section	.text.recombineResults,"ax",@progbits
	.align	128
        .global         recombineResults
        .type           recombineResults,@function
        .size           recombineResults,(.L_x_32 - recombineResults)
        .other          recombineResults,@"STO_CUDA_ENTRY STV_DEFAULT"
recombineResults:
.text.recombineResults:
        /* <DEDUP_REMOVED lines=10> */
[----:B------:R-:W-:Y:S01]  /*00a0*/  IMAD.WIDE.U32 R2, R0, 0x1f, RZ ;  /* 0x0000001f00027825 */ /* 0x000fe200078e00ff */
[----:B------:R-:W1:Y:S02]  /*00b0*/  LDCU.64 UR6, c[0x0][0x390] ;  /* 0x00007200ff0677ac */ /* 0x000e640008000a00 */
[----:B------:R-:W-:Y:S01]  /*00c0*/  LOP3.LUT R14, R2, 0x3f, RZ, 0xc0, !PT ;  /* 0x0000003f020e7812 */ /* 0x000fe200078ec0ff */
[----:B------:R-:W-:Y:S02]  /*00d0*/  UMOV UR4, URZ ;  /* 0x000000ff00047c82 */ /* 0x000fe40008000000 */
[----:B------:R-:W-:Y:S01]  /*00e0*/  VIADD R3, R3, UR4 ;  /* 0x0000000403037c36 */ /* 0x000fe20008000000 */
[----:B------:R-:W-:Y:S01]  /*00f0*/  ISETP.GE.U32.AND P0, PT, R14, 0x22, PT ;  /* 0x000000220e00780c */ /* 0x000fe20003f06070 */
[----:B------:R-:W2:Y:S03]  /*0100*/  LDCU.64 UR4, c[0x0][0x358] ;  /* 0x00006b00ff0477ac */ /* 0x000ea60008000a00 */
[----:B------:R-:W-:-:S02]  /*0110*/  SHF.R.U64 R12, R2, 0x3, R3 ;  /* 0x00000003020c7819 */ /* 0x000fc40000001203 */
[----:B------:R-:W-:Y:S02]  /*0120*/  SHF.R.U32.HI R2, RZ, 0x3, R3 ;  /* 0x00000003ff027819 */ /* 0x000fe40000011603 */
[----:B------:R-:W-:Y:S02]  /*0130*/  LOP3.LUT R12, R12, 0xfffffff8, RZ, 0xc0, !PT ;  /* 0xfffffff80c0c7812 */ /* 0x000fe400078ec0ff */
[----:B------:R-:W-:Y:S02]  /*0140*/  LOP3.LUT R2, R2, 0x3, RZ, 0xc0, !PT ;  /* 0x0000000302027812 */ /* 0x000fe400078ec0ff */
[C---:B0-----:R-:W-:Y:S02]  /*0150*/  IADD3 R8, P1, PT, R12.reuse, UR8, RZ ;  /* 0x000000080c087c10 */ /* 0x041fe4000ff3e0ff */
[----:B------:R-:W-:Y:S02]  /*0160*/  IADD3 R10, P2, PT, R12, UR10, RZ ;  /* 0x0000000a0c0a7c10 */ /* 0x000fe4000ff5e0ff */
[----:B------:R-:W-:-:S02]  /*0170*/  ISETP.GE.U32.AND.EX P0, PT, RZ, RZ, PT, P0 ;  /* 0x000000ffff00720c */ /* 0x000fc40003f06100 */
[----:B-1----:R-:W-:Y:S02]  /*0180*/  IADD3 R12, P3, PT, R12, UR6, RZ ;  /* 0x000000060c0c7c10 */ /* 0x002fe4000ff7e0ff */
[C---:B------:R-:W-:Y:S02]  /*0190*/  IADD3.X R9, PT, PT, R2.reuse, UR9, RZ, P1, !PT ;  /* 0x0000000902097c10 */ /* 0x040fe40008ffe4ff */
[C---:B------:R-:W-:Y:S02]  /*01a0*/  IADD3.X R11, PT, PT, R2.reuse, UR11, RZ, P2, !PT ;  /* 0x0000000b020b7c10 */ /* 0x040fe400097fe4ff */
[----:B------:R-:W-:Y:S01]  /*01b0*/  IADD3.X R13, PT, PT, R2, UR7, RZ, P3, !PT ;  /* 0x00000007020d7c10 */ /* 0x000fe20009ffe4ff */
[----:B--2---:R-:W2:Y:S01]  /*01c0*/  LDG.E.64 R6, desc[UR4][R8.64] ;  /* 0x0000000408067981 */ /* 0x004ea2000c1e1b00 */
[----:B------:R-:W-:Y:S01]  /*01d0*/  IMAD.MOV.U32 R20, RZ, RZ, 0x7fffffff ;  /* 0x7fffffffff147424 */ /* 0x000fe200078e00ff */
[----:B------:R-:W0:Y:S02]  /*01e0*/  LDCU.64 UR6, c[0x0][0x398] ;  /* 0x00007300ff0677ac */ /* 0x000e240008000a00 */
[----:B------:R-:W2:Y:S04]  /*01f0*/  LDG.E.64 R4, desc[UR4][R10.64] ;  /* 0x000000040a047981 */ /* 0x000ea8000c1e1b00 */
[----:B------:R-:W2:Y:S04]  /*0200*/  LDG.E.64 R2, desc[UR4][R12.64] ;  /* 0x000000040c027981 */ /* 0x000ea8000c1e1b00 */
[----:B------:R-:W3:Y:S04]  /*0210*/  @P0 LDG.E R16, desc[UR4][R8.64+0x8] ;  /* 0x0000080408100981 */ /* 0x000ee8000c1e1900 */
[----:B------:R-:W3:Y:S04]  /*0220*/  @P0 LDG.E R17, desc[UR4][R10.64+0x8] ;  /* 0x000008040a110981 */ /* 0x000ee8000c1e1900 */
[----:B------:R-:W3:Y:S01]  /*0230*/  @P0 LDG.E R18, desc[UR4][R12.64+0x8] ;  /* 0x000008040c120981 */ /* 0x000ee2000c1e1900 */
[----:B------:R-:W-:-:S02]  /*0240*/  @P0 IADD3 R15, PT, PT, -R14, 0x40, RZ ;  /* 0x000000400e0f0810 */ /* 0x000fc40007ffe1ff */
[----:B------:R-:W-:Y:S02]  /*0250*/  SHF.L.U32 R14, R20, R14, RZ ;  /* 0x0000000e140e7219 */ /* 0x000fe400000006ff */
[----:B------:R-:W-:Y:S02]  /*0260*/  @P0 SHF.R.U32.HI R15, RZ, R15, R20 ;  /* 0x0000000fff0f0219 */ /* 0x000fe40000011614 */
[----:B--2---:R-:W-:Y:S02]  /*0270*/  LOP3.LUT R19, R2, R4, R6, 0x96, !PT ;  /* 0x0000000402137212 */ /* 0x004fe400078e9606 */
[----:B------:R-:W-:Y:S02]  /*0280*/  LOP3.LUT R3, R3, R5, R7, 0x96, !PT ;  /* 0x0000000503037212 */ /* 0x000fe400078e9607 */
[----:B------:R-:W-:Y:S02]  /*0290*/  LOP3.LUT R2, R19, R14, RZ, 0xc0, !PT ;  /* 0x0000000e13027212 */ /* 0x000fe400078ec0ff */
[----:B------:R-:W-:-:S02]  /*02a0*/  SHF.R.S32.HI R14, RZ, 0x1f, R14 ;  /* 0x0000001fff0e7819 */ /* 0x000fc4000001140e */
[----:B------:R-:W-:Y:S02]  /*02b0*/  SHF.R.U64 R4, R0, 0x3, RZ ;  /* 0x0000000300047819 */ /* 0x000fe400000012ff */
[----:B------:R-:W-:Y:S02]  /*02c0*/  LOP3.LUT R14, R3, R14, RZ, 0xc0, !PT ;  /* 0x0000000e030e7212 */ /* 0x000fe400078ec0ff */
[----:B---3--:R-:W-:Y:S02]  /*02d0*/  @P0 LOP3.LUT R16, R18, R17, R16, 0x96, !PT ;  /* 0x0000001112100212 */ /* 0x008fe400078e9610 */
[----:B------:R-:W-:Y:S02]  /*02e0*/  LOP3.LUT R4, R4, 0x1ffffff8, RZ, 0xc0, !PT ;  /* 0x1ffffff804047812 */ /* 0x000fe400078ec0ff */
[----:B------:R-:W-:Y:S02]  /*02f0*/  @P0 LOP3.LUT R2, R2, R16, R15, 0xf8, !PT ;  /* 0x0000001002020212 */ /* 0x000fe400078ef80f */
[----:B0-----:R-:W-:-:S02]  /*0300*/  IADD3 R4, P1, PT, R4, UR6, RZ ;  /* 0x0000000604047c10 */ /* 0x001fc4000ff3e0ff */
[----:B------:R-:W-:Y:S02]  /*0310*/  ISETP.NE.U32.AND P0, PT, R2, RZ, PT ;  /* 0x000000ff0200720c */ /* 0x000fe40003f05070 */
[----:B------:R-:W-:Y:S01]  /*0320*/  LOP3.LUT R0, R0, 0x3f, RZ, 0xc0, !PT ;  /* 0x0000003f00007812 */ /* 0x000fe200078ec0ff */
[----:B------:R-:W-:Y:S01]  /*0330*/  IMAD.X R5, RZ, RZ, UR7, P1 ;  /* 0x00000007ff057e24 */ /* 0x000fe200088e06ff */
[----:B------:R-:W-:-:S04]  /*0340*/  ISETP.NE.AND.EX P0, PT, R14, RZ, PT, P0 ;  /* 0x000000ff0e00720c */ /* 0x000fc80003f05300 */
[----:B------:R-:W-:-:S04]  /*0350*/  SEL R7, RZ, 0x1, !P0 ;  /* 0x00000001ff077807 */ /* 0x000fc80004000000 */
[CC--:B------:R-:W-:Y:S02]  /*0360*/  SHF.L.U64.HI R3, R7.reuse, R0.reuse, RZ ;  /* 0x0000000007037219 */ /* 0x0c0fe400000102ff */
[----:B------:R-:W-:-:S05]  /*0370*/  SHF.L.U32 R2, R7, R0, RZ ;  /* 0x0000000007027219 */ /* 0x000fca00000006ff */
[----:B------:R-:W-:Y:S01]  /*0380*/  REDG.E.OR.64.STRONG.GPU desc[UR4][R4.64], R2 ;  /* 0x000000020400798e */ /* 0x000fe2000f12e504 */
[----:B------:R-:W-:Y:S05]  /*0390*/  EXIT ;  /* 0x000000000000794d */ /* 0x000fea0003800000 */
.L_x_23:
        /* <DEDUP_REMOVED lines=14> */
.L_x_32:


//--------------------- .text.matmul_correct_and_reduce --------------------------
	.section	.text.matmul_correct_and_reduce,"ax",@progbits
	.align	128
        .global         matmul_correct_and_reduce
        .type           matmul_correct_and_reduce,@function
        .size           matmul_correct_and_reduce,(.L_x_29 - matmul_correct_and_reduce)
        .other          matmul_correct_and_reduce,@"STO_CUDA_ENTRY STV_DEFAULT"
matmul_correct_and_reduce:
.text.matmul_correct_and_reduce:
        /* <DEDUP_REMOVED lines=9> */
[----:B------:R-:W0:Y:S01]  /*0090*/  LDCU UR6, c[0x0][0x3b4] ;  /* 0x00007680ff0677ac */ /* 0x000e220008000800 */
[----:B------:R-:W1:Y:S01]  /*00a0*/  LDCU.64 UR4, c[0x0][0x358] ;  /* 0x00006b00ff0477ac */ /* 0x000e620008000a00 */
[----:B0-----:R-:W-:-:S09]  /*00b0*/  UISETP.NE.U32.AND UP0, UPT, UR6, URZ, UPT ;  /* 0x000000ff0600728c */ /* 0x001fd2000bf05070 */
[----:B-1----:R-:W-:Y:S05]  /*00c0*/  BRA.U UP0, `(.L_x_24) ;  /* 0x0000000100607547 */ /* 0x002fea000b800000 */
[----:B------:R-:W0:Y:S02]  /*00d0*/  LDCU UR6, c[0x0][0x3b0] ;  /* 0x00007600ff0677ac */ /* 0x000e240008000800 */
[----:B0-----:R-:W0:Y:S01]  /*00e0*/  I2F.U32.RP R0, UR6 ;  /* 0x0000000600007d06 */ /* 0x001e220008209000 */
[----:B------:R-:W-:-:S07]  /*00f0*/  ISETP.NE.U32.AND P2, PT, RZ, UR6, PT ;  /* 0x00000006ff007c0c */ /* 0x000fce000bf45070 */
[----:B0-----:R-:W0:Y:S02]  /*0100*/  MUFU.RCP R0, R0 ;  /* 0x0000000000007308 */ /* 0x001e240000001000 */
[----:B0-----:R-:W-:Y:S02]  /*0110*/  VIADD R4, R0, 0xffffffe ;  /* 0x0ffffffe00047836 */ /* 0x001fe40000000000 */
[----:B------:R-:W-:-:S04]  /*0120*/  IMAD.MOV.U32 R0, RZ, RZ, RZ ;  /* 0x000000ffff007224 */ /* 0x000fc800078e00ff */
[----:B------:R0:W1:Y:S02]  /*0130*/  F2I.FTZ.U32.TRUNC.NTZ R5, R4 ;  /* 0x0000000400057305 */ /* 0x000064000021f000 */
[----:B0-----:R-:W-:Y:S02]  /*0140*/  IMAD.MOV.U32 R4, RZ, RZ, RZ ;  /* 0x000000ffff047224 */ /* 0x001fe400078e00ff */
[----:B-1----:R-:W-:-:S04]  /*0150*/  IMAD.MOV R7, RZ, RZ, -R5 ;  /* 0x000000ffff077224 */ /* 0x002fc800078e0a05 */
[----:B------:R-:W-:-:S04]  /*0160*/  IMAD R7, R7, UR6, RZ ;  /* 0x0000000607077c24 */ /* 0x000fc8000f8e02ff */
[----:B------:R-:W-:-:S06]  /*0170*/  IMAD.HI.U32 R5, R5, R7, R4 ;  /* 0x0000000705057227 */ /* 0x000fcc00078e0004 */
[----:B------:R-:W-:-:S04]  /*0180*/  IMAD.HI.U32 R4, R5, R2, RZ ;  /* 0x0000000205047227 */ /* 0x000fc800078e00ff */
[----:B------:R-:W-:-:S04]  /*0190*/  IMAD.MOV R5, RZ, RZ, -R4 ;  /* 0x000000ffff057224 */ /* 0x000fc800078e0a04 */
[----:B------:R-:W-:-:S05]  /*01a0*/  IMAD R5, R5, UR6, R2 ;  /* 0x0000000605057c24 */ /* 0x000fca000f8e0202 */
[----:B------:R-:W-:-:S13]  /*01b0*/  ISETP.GE.U32.AND P0, PT, R5, UR6, PT ;  /* 0x0000000605007c0c */ /* 0x000fda000bf06070 */
[----:B------:R-:W-:Y:S01]  /*01c0*/  @P0 VIADD R5, R5, -UR6 ;  /* 0x8000000605050c36 */ /* 0x000fe20008000000 */
[----:B------:R-:W-:-:S04]  /*01d0*/  @P0 IADD3 R4, PT, PT, R4, 0x1, RZ ;  /* 0x0000000104040810 */ /* 0x000fc80007ffe0ff */
[----:B------:R-:W-:-:S13]  /*01e0*/  ISETP.GE.U32.AND P1, PT, R5, UR6, PT ;  /* 0x0000000605007c0c */ /* 0x000fda000bf26070 */
[----:B------:R-:W-:Y:S01]  /*01f0*/  @P1 VIADD R4, R4, 0x1 ;  /* 0x0000000104041836 */ /* 0x000fe20000000000 */
[----:B------:R-:W-:-:S05]  /*0200*/  @!P2 LOP3.LUT R4, RZ, UR6, RZ, 0x33, !PT ;  /* 0x00000006ff04ac12 */ /* 0x000fca000f8e33ff */
[----:B------:R-:W-:-:S04]  /*0210*/  IMAD.MOV R5, RZ, RZ, -R4 ;  /* 0x000000ffff057224 */ /* 0x000fc800078e0a04 */
[----:B------:R-:W-:Y:S02]  /*0220*/  IMAD R8, R5, UR6, R2 ;  /* 0x0000000605087c24 */ /* 0x000fe4000f8e0202 */
[----:B------:R-:W-:Y:S01]  /*0230*/  IMAD.MOV.U32 R5, RZ, RZ, RZ ;  /* 0x000000ffff057224 */ /* 0x000fe200078e00ff */
[----:B------:R-:W-:Y:S06]  /*0240*/  BRA `(.L_x_25) ;  /* 0x0000000000347947 */ /* 0x000fec0003800000 */
.L_x_24:
[----:B------:R-:W-:-:S07]  /*0250*/  MOV R0, 0x270 ;  /* 0x0000027000007802 */ /* 0x000fce0000000f00 */
[----:B------:R-:W-:Y:S05]  /*0260*/  CALL.REL.NOINC `($__internal_1_$__cuda_sm20_div_u64) ;  /* 0x0000000000e07944 */ /* 0x000fea0003c00000 */
[----:B------:R-:W0:Y:S01]  /*0270*/  LDCU.64 UR6, c[0x0][0x3b0] ;  /* 0x00007600ff0677ac */ /* 0x000e220008000a00 */
[----:B------:R-:W-:Y:S01]  /*0280*/  IADD3 R9, P0, PT, RZ, -R6, RZ ;  /* 0x80000006ff097210 */ /* 0x000fe20007f1e0ff */
[----:B------:R-:W-:-:S03]  /*0290*/  IMAD.MOV.U32 R3, RZ, RZ, RZ ;  /* 0x000000ffff037224 */ /* 0x000fc600078e00ff */
[----:B------:R-:W-:-:S05]  /*02a0*/  IADD3.X R0, PT, PT, RZ, ~R7, RZ, P0, !PT ;  /* 0x80000007ff007210 */ /* 0x000fca00007fe4ff */
[----:B0-----:R-:W-:Y:S02]  /*02b0*/  IMAD R0, R0, UR6, RZ ;  /* 0x0000000600007c24 */ /* 0x001fe4000f8e02ff */
[----:B------:R-:W-:-:S04]  /*02c0*/  IMAD.WIDE.U32 R4, R9, UR6, R2 ;  /* 0x0000000609047c25 */ /* 0x000fc8000f8e0002 */
[----:B------:R-:W-:Y:S02]  /*02d0*/  IMAD R9, R9, UR7, R0 ;  /* 0x0000000709097c24 */ /* 0x000fe4000f8e0200 */
[----:B------:R-:W-:Y:S02]  /*02e0*/  IMAD.MOV.U32 R8, RZ, RZ, R4 ;  /* 0x000000ffff087224 */ /* 0x000fe400078e0004 */
[----:B------:R-:W-:Y:S01]  /*02f0*/  IMAD.IADD R0, R5, 0x1, R9 ;  /* 0x0000000105007824 */ /* 0x000fe200078e0209 */
[----:B------:R-:W-:Y:S01]  /*0300*/  MOV R5, R7 ;  /* 0x0000000700057202 */ /* 0x000fe20000000f00 */
[----:B------:R-:W-:-:S07]  /*0310*/  IMAD.MOV.U32 R4, RZ, RZ, R6 ;  /* 0x000000ffff047224 */ /* 0x000fce00078e0006 */
.L_x_25:
[----:B------:R-:W0:Y:S01]  /*0320*/  LDCU.128 UR8, c[0x0][0x3c0] ;  /* 0x00007800ff0877ac */ /* 0x000e220008000c00 */
[C---:B------:R-:W-:Y:S01]  /*0330*/  IMAD.SHL.U32 R10, R4.reuse, 0x4, RZ ;  /* 0x00000004040a7824 */ /* 0x040fe200078e00ff */
[----:B------:R-:W-:Y:S01]  /*0340*/  SHF.L.U64.HI R4, R4, 0x2, R5 ;  /* 0x0000000204047819 */ /* 0x000fe20000010205 */
[----:B------:R-:W1:Y:S01]  /*0350*/  LDCU.128 UR16, c[0x0][0x3a0] ;  /* 0x00007400ff1077ac */ /* 0x000e620008000c00 */
[----:B------:R-:W2:Y:S01]  /*0360*/  LDCU.128 UR12, c[0x0][0x390] ;  /* 0x00007200ff0c77ac */ /* 0x000ea20008000c00 */
[----:B------:R-:W3:Y:S01]  /*0370*/  LDCU.128 UR20, c[0x0][0x380] ;  /* 0x00007000ff1477ac */ /* 0x000ee20008000c00 */
[----:B------:R-:W4:Y:S01]  /*0380*/  LDCU.64 UR6, c[0x0][0x3d0] ;  /* 0x00007a00ff0677ac */ /* 0x000f220008000a00 */
[----:B0-----:R-:W-:-:S04]  /*0390*/  IADD3 R8, P0, PT, R8, UR8, RZ ;  /* 0x0000000808087c10 */ /* 0x001fc8000ff1e0ff */
[----:B------:R-:W-:Y:S02]  /*03a0*/  IADD3.X R3, PT, PT, R0, UR9, RZ, P0, !PT ;  /* 0x0000000900037c10 */ /* 0x000fe400087fe4ff */
[----:B-1----:R-:W-:Y:S02]  /*03b0*/  IADD3 R6, P1, PT, R10, UR16, RZ ;  /* 0x000000100a067c10 */ /* 0x002fe4000ff3e0ff */
[C---:B------:R-:W-:Y:S01]  /*03c0*/  SHF.L.U64.HI R3, R8.reuse, 0x2, R3 ;  /* 0x0000000208037819 */ /* 0x040fe20000010203 */
[----:B------:R-:W-:Y:S01]  /*03d0*/  IMAD.SHL.U32 R8, R8, 0x4, RZ ;  /* 0x0000000408087824 */ /* 0x000fe200078e00ff */
[----:B------:R-:W-:Y:S02]  /*03e0*/  IADD3 R10, P2, PT, R10, UR18, RZ ;  /* 0x000000120a0a7c10 */ /* 0x000fe4000ff5e0ff */
[C---:B------:R-:W-:Y:S02]  /*03f0*/  IADD3.X R7, PT, PT, R4.reuse, UR17, RZ, P1, !PT ;  /* 0x0000001104077c10 */ /* 0x040fe40008ffe4ff */
[----:B------:R-:W-:-:S02]  /*0400*/  IADD3.X R11, PT, PT, R4, UR19, RZ, P2, !PT ;  /* 0x00000013040b7c10 */ /* 0x000fc400097fe4ff */
[----:B--2---:R-:W-:Y:S01]  /*0410*/  IADD3 R4, P2, PT, R8, UR12, RZ ;  /* 0x0000000c08047c10 */ /* 0x004fe2000ff5e0ff */
[----:B------:R-:W-:Y:S01]  /*0420*/  IMAD.SHL.U32 R16, R2, 0x2, RZ ;  /* 0x0000000202107824 */ /* 0x000fe200078e00ff */
[----:B------:R-:W-:Y:S01]  /*0430*/  IADD3 R8, P0, PT, R8, UR14, RZ ;  /* 0x0000000e08087c10 */ /* 0x000fe2000ff1e0ff */
[----:B------:R-:W2:Y:S01]  /*0440*/  LDG.E R7, desc[UR4][R6.64] ;  /* 0x0000000406077981 */ /* 0x000ea2000c1e1900 */
[C---:B------:R-:W-:Y:S02]  /*0450*/  IADD3.X R5, PT, PT, R3.reuse, UR13, RZ, P2, !PT ;  /* 0x0000000d03057c10 */ /* 0x040fe400097fe4ff */
[----:B---3--:R-:W-:Y:S01]  /*0460*/  LEA R12, P1, R2, UR20, 0x2 ;  /* 0x00000014020c7c11 */ /* 0x008fe2000f8210ff */
[----:B------:R-:W3:Y:S01]  /*0470*/  LDG.E R10, desc[UR4][R10.64] ;  /* 0x000000040a0a7981 */ /* 0x000ee2000c1e1900 */
[----:B------:R-:W-:Y:S02]  /*0480*/  SHF.R.U32.HI R0, RZ, 0x1f, R2 ;  /* 0x0000001fff007819 */ /* 0x000fe40000011602 */
[----:B----4-:R-:W-:Y:S01]  /*0490*/  IADD3 R14, P2, PT, R16, UR6, RZ ;  /* 0x00000006100e7c10 */ /* 0x010fe2000ff5e0ff */
[----:B------:R-:W2:Y:S01]  /*04a0*/  LDG.E R4, desc[UR4][R4.64] ;  /* 0x0000000404047981 */ /* 0x000ea2000c1e1900 */
[----:B------:R-:W-:-:S02]  /*04b0*/  IADD3.X R9, PT, PT, R3, UR15, RZ, P0, !PT ;  /* 0x0000000f03097c10 */ /* 0x000fc400087fe4ff */
[----:B------:R-:W-:Y:S02]  /*04c0*/  LEA.HI.X R13, R2, UR21, RZ, 0x2, P1 ;  /* 0x00000015020d7c11 */ /* 0x000fe400088f14ff */
[----:B------:R-:W-:Y:S01]  /*04d0*/  IADD3.X R15, PT, PT, R0, UR7, RZ, P2, !PT ;  /* 0x00000007000f7c10 */ /* 0x000fe200097fe4ff */
[----:B------:R-:W3:Y:S01]  /*04e0*/  LDG.E R8, desc[UR4][R8.64] ;  /* 0x0000000408087981 */ /* 0x000ee2000c1e1900 */
[----:B------:R-:W-:-:S03]  /*04f0*/  IADD3 R2, P0, PT, R16, UR10, RZ ;  /* 0x0000000a10027c10 */ /* 0x000fc6000ff1e0ff */
[----:B------:R-:W4:Y:S04]  /*0500*/  LDG.E R12, desc[UR4][R12.64] ;  /* 0x000000040c0c7981 */ /* 0x000f28000c1e1900 */
[----:B------:R-:W5:Y:S01]  /*0510*/  LDG.E.U16 R14, desc[UR4][R14.64] ;  /* 0x000000040e0e7981 */ /* 0x000f62000c1e1500 */
[----:B------:R-:W-:-:S05]  /*0520*/  IADD3.X R3, PT, PT, R0, UR11, RZ, P0, !PT ;  /* 0x0000000b00037c10 */ /* 0x000fca00087fe4ff */
[----:B------:R-:W5:Y:S01]  /*0530*/  LDG.E.U16 R2, desc[UR4][R2.64] ;  /* 0x0000000402027981 */ /* 0x000f62000c1e1500 */
[----:B--2---:R-:W-:-:S05]  /*0540*/  IMAD.IADD R7, R4, 0x1, R7 ;  /* 0x0000000104077824 */ /* 0x004fca00078e0207 */
[----:B---3--:R-:W-:Y:S02]  /*0550*/  IADD3 R10, PT, PT, R10, R7, R8 ;  /* 0x000000070a0a7210 */ /* 0x008fe40007ffe008 */
[----:B----4-:R-:W-:Y:S01]  /*0560*/  LEA R7, R7, R12, 0x7 ;  /* 0x0000000c07077211 */ /* 0x010fe200078e38ff */
[----:B-----5:R-:W-:Y:S01]  /*0570*/  IMAD.MOV R6, RZ, RZ, -R14 ;  /* 0x000000ffff067224 */ /* 0x020fe200078e0a0e */
[----:B------:R-:W-:-:S03]  /*0580*/  IADD3 R4, P0, PT, R16, UR22, RZ ;  /* 0x0000001610047c10 */ /* 0x000fc6000ff1e0ff */
[----:B------:R-:W-:Y:S01]  /*0590*/  IMAD R7, R10, 0x8000, R7 ;  /* 0x000080000a077824 */ /* 0x000fe200078e0207 */
[----:B------:R-:W-:Y:S02]  /*05a0*/  PRMT R6, R6, 0x7710, RZ ;  /* 0x0000771006067816 */ /* 0x000fe400000000ff */
[----:B------:R-:W-:Y:S02]  /*05b0*/  IADD3.X R5, PT, PT, R0, UR23, RZ, P0, !PT ;  /* 0x0000001700057c10 */ /* 0x000fe400087fe4ff */
[----:B------:R-:W-:-:S05]  /*05c0*/  IADD3 R7, PT, PT, R7, R2, R6 ;  /* 0x0000000207077210 */ /* 0x000fca0007ffe006 */
[----:B------:R-:W-:Y:S01]  /*05d0*/  STG.E.U16 desc[UR4][R4.64], R7 ;  /* 0x0000000704007986 */ /* 0x000fe2000c101504 */
[----:B------:R-:W-:Y:S05]  /*05e0*/  EXIT ;  /* 0x000000000000794d */ /* 0x000fea0003800000 */
        .weak           $__internal_1_$__cuda_sm20_div_u64
        .type           $__internal_1_$__cuda_sm20_div_u64,@function
        .size           $__internal_1_$__cuda_sm20_div_u64,(.L_x_29 - $__internal_1_$__cuda_sm20_div_u64)
$__internal_1_$__cuda_sm20_div_u64:
[----:B------:R-:W0:Y:S01]  /*05f0*/  LDCU.64 UR6, c[0x0][0x3b0] ;  /* 0x00007600ff0677ac */ /* 0x000e220008000a00 */
[----:B------:R-:W1:Y:S01]  /*0600*/  LDC.64 R4, c[0x0][0x3b0] ;  /* 0x0000ec00ff047b82 */ /* 0x000e620000000a00 */
[----:B0-----:R-:W0:Y:S08]  /*0610*/  I2F.U64.RP R10, UR6 ;  /* 0x00000006000a7d12 */ /* 0x001e300008309000 */
[----:B0-----:R-:W0:Y:S02]  /*0620*/  MUFU.RCP R10, R10 ;  /* 0x0000000a000a7308 */ /* 0x001e240000001000 */
[----:B0-----:R-:W-:-:S06]  /*0630*/  VIADD R6, R10, 0x1ffffffe ;  /* 0x1ffffffe0a067836 */ /* 0x001fcc0000000000 */
[----:B------:R-:W1:Y:S02]  /*0640*/  F2I.U64.TRUNC R6, R6 ;  /* 0x0000000600067311 */ /* 0x000e64000020d800 */
[----:B-1----:R-:W-:-:S04]  /*0650*/  IMAD.WIDE.U32 R8, R6, R4, RZ ;  /* 0x0000000406087225 */ /* 0x002fc800078e00ff */
[----:B------:R-:W-:Y:S01]  /*0660*/  IMAD R9, R6, R5, R9 ;  /* 0x0000000506097224 */ /* 0x000fe200078e0209 */
[----:B------:R-:W-:-:S03]  /*0670*/  IADD3 R11, P0, PT, RZ, -R8, RZ ;  /* 0x80000008ff0b7210 */ /* 0x000fc60007f1e0ff */
[----:B------:R-:W-:Y:S02]  /*0680*/  IMAD R9, R7, R4, R9 ;  /* 0x0000000407097224 */ /* 0x000fe400078e0209 */
[----:B------:R-:W-:-:S04]  /*0690*/  IMAD.HI.U32 R8, R6, R11, RZ ;  /* 0x0000000b06087227 */ /* 0x000fc800078e00ff */
[----:B------:R-:W-:Y:S01]  /*06a0*/  IMAD.X R13, RZ, RZ, ~R9, P0 ;  /* 0x000000ffff0d7224 */ /* 0x000fe200000e0e09 */
[----:B------:R-:W-:-:S03]  /*06b0*/  MOV R9, R6 ;  /* 0x0000000600097202 */ /* 0x000fc60000000f00 */
[-C--:B------:R-:W-:Y:S02]  /*06c0*/  IMAD R15, R7, R13.reuse, RZ ;  /* 0x0000000d070f7224 */ /* 0x080fe400078e02ff */
[----:B------:R-:W-:-:S04]  /*06d0*/  IMAD.WIDE.U32 R8, P0, R6, R13, R8 ;  /* 0x0000000d06087225 */ /* 0x000fc80007800008 */
[----:B------:R-:W-:-:S04]  /*06e0*/  IMAD.HI.U32 R13, R7, R13, RZ ;  /* 0x0000000d070d7227 */ /* 0x000fc800078e00ff */
[----:B------:R-:W-:-:S05]  /*06f0*/  IMAD.HI.U32 R8, P1, R7, R11, R8 ;  /* 0x0000000b07087227 */ /* 0x000fca0007820008 */
[----:B------:R-:W-:Y:S01]  /*0700*/  IADD3 R9, P2, PT, R15, R8, RZ ;  /* 0x000000080f097210 */ /* 0x000fe20007f5e0ff */
[----:B------:R-:W-:-:S04]  /*0710*/  IMAD.X R8, R13, 0x1, R7, P0 ;  /* 0x000000010d087824 */ /* 0x000fc800000e0607 */
[----:B------:R-:W-:Y:S01]  /*0720*/  IMAD.WIDE.U32 R6, R9, R4, RZ ;  /* 0x0000000409067225 */ /* 0x000fe200078e00ff */
[----:B------:R-:W-:-:S03]  /*0730*/  IADD3.X R11, PT, PT, RZ, RZ, R8, P2, P1 ;  /* 0x000000ffff0b7210 */ /* 0x000fc600017e2408 */
[----:B------:R-:W-:Y:S01]  /*0740*/  IMAD R7, R9, R5, R7 ;  /* 0x0000000509077224 */ /* 0x000fe200078e0207 */
[----:B------:R-:W-:-:S03]  /*0750*/  IADD3 R13, P0, PT, RZ, -R6, RZ ;  /* 0x80000006ff0d7210 */ /* 0x000fc60007f1e0ff */
[----:B------:R-:W-:Y:S02]  /*0760*/  IMAD R7, R11, R4, R7 ;  /* 0x000000040b077224 */ /* 0x000fe400078e0207 */
[----:B------:R-:W-:-:S04]  /*0770*/  IMAD.HI.U32 R8, R9, R13, RZ ;  /* 0x0000000d09087227 */ /* 0x000fc800078e00ff */
[----:B------:R-:W-:Y:S02]  /*0780*/  IMAD.X R6, RZ, RZ, ~R7, P0 ;  /* 0x000000ffff067224 */ /* 0x000fe400000e0e07 */
[----:B------:R-:W-:Y:S02]  /*0790*/  IMAD.MOV.U32 R7, RZ, RZ, RZ ;  /* 0x000000ffff077224 */ /* 0x000fe400078e00ff */
        /* <DEDUP_REMOVED lines=8> */
[----:B------:R-:W-:-:S04]  /*0820*/  IMAD.WIDE.U32 R6, RZ, R9, R6 ;  /* 0x00000009ff067225 */ /* 0x000fc800078e0006 */
[----:B------:R-:W-:-:S05]  /*0830*/  IMAD.HI.U32 R6, P0, R11, R2, R6 ;  /* 0x000000020b067227 */ /* 0x000fca0007800006 */
[----:B------:R-:W-:Y:S02]  /*0840*/  IADD3 R9, P1, PT, RZ, R6, RZ ;  /* 0x00000006ff097210 */ /* 0x000fe40007f3e0ff */
[----:B------:R-:W-:-:S03]  /*0850*/  IADD3.X R8, PT, PT, RZ, RZ, RZ, P0, !PT ;  /* 0x000000ffff087210 */ /* 0x000fc600007fe4ff */
[----:B------:R-:W-:-:S04]  /*0860*/  IMAD.WIDE.U32 R6, R9, R4, RZ ;  /* 0x0000000409067225 */ /* 0x000fc800078e00ff */
[----:B------:R-:W-:Y:S01]  /*0870*/  IMAD.X R11, RZ, RZ, R8, P1 ;  /* 0x000000ffff0b7224 */ /* 0x000fe200008e0608 */
[----:B------:R-:W-:Y:S01]  /*0880*/  IADD3 R13, P1, PT, -R6, R2, RZ ;  /* 0x00000002060d7210 */ /* 0x000fe20007f3e1ff */
[----:B------:R-:W-:-:S03]  /*0890*/  IMAD R7, R9, R5, R7 ;  /* 0x0000000509077224 */ /* 0x000fc600078e0207 */
[-C--:B------:R-:W-:Y:S01]  /*08a0*/  ISETP.GE.U32.AND P0, PT, R13, R4.reuse, PT ;  /* 0x000000040d00720c */ /* 0x080fe20003f06070 */
[----:B------:R-:W-:-:S04]  /*08b0*/  IMAD R7, R11, R4, R7 ;  /* 0x000000040b077224 */ /* 0x000fc800078e0207 */
[----:B------:R-:W-:Y:S01]  /*08c0*/  IMAD.X R12, RZ, RZ, ~R7, P1 ;  /* 0x000000ffff0c7224 */ /* 0x000fe200008e0e07 */
[----:B------:R-:W-:Y:S02]  /*08d0*/  IADD3 R7, P2, PT, R13, -R4, RZ ;  /* 0x800000040d077210 */ /* 0x000fe40007f5e0ff */
[----:B------:R-:W-:Y:S02]  /*08e0*/  IADD3 R6, P1, PT, R9, 0x1, RZ ;  /* 0x0000000109067810 */ /* 0x000fe40007f3e0ff */
[C---:B------:R-:W-:Y:S01]  /*08f0*/  ISETP.GE.U32.AND.EX P0, PT, R12.reuse, R5, PT, P0 ;  /* 0x000000050c00720c */ /* 0x040fe20003f06100 */
[----:B------:R-:W-:Y:S02]  /*0900*/  IMAD.X R10, R12, 0x1, ~R5, P2 ;  /* 0x000000010c0a7824 */ /* 0x000fe400010e0e05 */
[----:B------:R-:W-:Y:S01]  /*0910*/  IMAD.X R8, RZ, RZ, R11, P1 ;  /* 0x000000ffff087224 */ /* 0x000fe200008e060b */
[----:B------:R-:W-:Y:S02]  /*0920*/  SEL R7, R7, R13, P0 ;  /* 0x0000000d07077207 */ /* 0x000fe40000000000 */
[----:B------:R-:W-:-:S02]  /*0930*/  SEL R9, R6, R9, P0 ;  /* 0x0000000906097207 */ /* 0x000fc40000000000 */
[----:B------:R-:W-:Y:S02]  /*0940*/  SEL R10, R10, R12, P0 ;  /* 0x0000000c0a0a7207 */ /* 0x000fe40000000000 */
[----:B------:R-:W-:Y:S02]  /*0950*/  SEL R8, R8, R11, P0 ;  /* 0x0000000b08087207 */ /* 0x000fe40000000000 */
[----:B------:R-:W-:Y:S02]  /*0960*/  ISETP.GE.U32.AND P0, PT, R7, R4, PT ;  /* 0x000000040700720c */ /* 0x000fe40003f06070 */
[----:B------:R-:W-:Y:S02]  /*0970*/  IADD3 R6, P2, PT, R9, 0x1, RZ ;  /* 0x0000000109067810 */ /* 0x000fe40007f5e0ff */
[----:B------:R-:W-:Y:S01]  /*0980*/  ISETP.NE.U32.AND P1, PT, R4, RZ, PT ;  /* 0x000000ff0400720c */ /* 0x000fe20003f25070 */
[----:B------:R-:W-:Y:S01]  /*0990*/  IMAD.MOV.U32 R4, RZ, RZ, R0 ;  /* 0x000000ffff047224 */ /* 0x000fe200078e0000 */
[----:B------:R-:W-:-:S02]  /*09a0*/  ISETP.GE.U32.AND.EX P0, PT, R10, R5, PT, P0 ;  /* 0x000000050a00720c */ /* 0x000fc40003f06100 */
[-C--:B------:R-:W-:Y:S02]  /*09b0*/  IADD3.X R7, PT, PT, RZ, R8.reuse, RZ, P2, !PT ;  /* 0x00000008ff077210 */ /* 0x080fe400017fe4ff */
[----:B------:R-:W-:Y:S01]  /*09c0*/  ISETP.NE.AND.EX P1, PT, R5, RZ, PT, P1 ;  /* 0x000000ff0500720c */ /* 0x000fe20003f25310 */
[----:B------:R-:W-:Y:S01]  /*09d0*/  IMAD.MOV.U32 R5, RZ, RZ, 0x0 ;  /* 0x00000000ff057424 */ /* 0x000fe200078e00ff */
[----:B------:R-:W-:Y:S02]  /*09e0*/  SEL R6, R6, R9, P0 ;  /* 0x0000000906067207 */ /* 0x000fe40000000000 */
[----:B------:R-:W-:Y:S02]  /*09f0*/  SEL R7, R7, R8, P0 ;  /* 0x0000000807077207 */ /* 0x000fe40000000000 */
[----:B------:R-:W-:Y:S02]  /*0a00*/  SEL R6, R6, 0xffffffff, P1 ;  /* 0xffffffff06067807 */ /* 0x000fe40000800000 */
[----:B------:R-:W-:Y:S01]  /*0a10*/  SEL R7, R7, 0xffffffff, P1 ;  /* 0xffffffff07077807 */ /* 0x000fe20000800000 */
[----:B------:R-:W-:Y:S06]  /*0a20*/  RET.REL.NODEC R4 `(matmul_correct_and_reduce) ;  /* 0xfffffff404747950 */ /* 0x000fec0003c3ffff */
.L_x_26:
        /* <DEDUP_REMOVED lines=13> */
.L_x_29:


//--------------------- .text.xor_assign_u8       --------------------------
	.section	.text.xor_assign_u8,"ax",@progbits
	.align	128
        .global         xor_assign_u8
        .type           xor_assign_u8,@function
        .size           xor_assign_u8,(.L_x_34 - xor_assign_u8)
        .other          xor_assign_u8,@"STO_CUDA_ENTRY STV_DEFAULT"
xor_assign_u8:
.text.xor_assign_u8:
[----:B------:R-:W-:Y:S01]  /*0000*/  LDC R1, c[0x0][0x37c] ;  /* 0x0000df00ff017b82 */ /* 0x000fe20000000800 */
[----:B------:R-:W0:Y:S07]  /*0010*/  S2R R3, SR_TID.X ;  /* 0x0000000000037919 */ /* 0x000e2e0000002100 */
[----:B------:R-:W0:Y:S01]  /*0020*/  S2UR UR4, SR_CTAID.X ;  /* 0x00000000000479c3 */ /* 0x000e220000002500 */
[----:B------:R-:W1:Y:S07]  /*0030*/  LDCU UR5, c[0x0][0x390] ;  /* 0x00007200ff0577ac */ /* 0x000e6e0008000800 */
[----:B------:R-:W0:Y:S02]  /*0040*/  LDC R2, c[0x0][0x360] ;  /* 0x0000d800ff027b82 */ /* 0x000e240000000800 */
[----:B0-----:R-:W-:-:S05]  /*0050*/  IMAD R2, R2, UR4, R3 ;  /* 0x0000000402027c24 */ /* 0x001fca000f8e0203 */
[----:B-1----:R-:W-:-:S13]  /*0060*/  ISETP.GE.AND P0, PT, R2, UR5, PT ;  /* 0x0000000502007c0c */ /* 0x002fda000bf06270 */
[----:B------:R-:W-:Y:S05]  /*0070*/  @P0 EXIT ;  /* 0x000000000000094d */ /* 0x000fea0003800000 */
[----:B------:R-:W0:Y:S01]  /*0080*/  LDCU.128 UR8, c[0x0][0x380] ;  /* 0x00007000ff0877ac */ /* 0x000e220008000c00 */
[----:B------:R-:W-:Y:S01]  /*0090*/  SHF.R.S32.HI R0, RZ, 0x1f, R2 ;  /* 0x0000001fff007819 */ /* 0x000fe20000011402 */
[----:B------:R-:W1:Y:S01]  /*00a0*/  LDCU.64 UR4, c[0x0][0x358] ;  /* 0x00006b00ff0477ac */ /* 0x000e620008000a00 */
[C---:B0-----:R-:W-:Y:S02]  /*00b0*/  IADD3 R4, P0, PT, R2.reuse, UR10, RZ ;  /* 0x0000000a02047c10 */ /* 0x041fe4000ff1e0ff */
[----:B------:R-:W-:Y:S02]  /*00c0*/  IADD3 R2, P1, PT, R2, UR8, RZ ;  /* 0x0000000802027c10 */ /* 0x000fe4000ff3e0ff */
[C---:B------:R-:W-:Y:S02]  /*00d0*/  IADD3.X R5, PT, PT, R0.reuse, UR11, RZ, P0, !PT ;  /* 0x0000000b00057c10 */ /* 0x040fe400087fe4ff */
[----:B------:R-:W-:-:S03]  /*00e0*/  IADD3.X R3, PT, PT, R0, UR9, RZ, P1, !PT ;  /* 0x0000000900037c10 */ /* 0x000fc60008ffe4ff */
[----:B-1----:R-:W2:Y:S04]  /*00f0*/  LDG.E.U8 R4, desc[UR4][R4.64] ;  /* 0x0000000404047981 */ /* 0x002ea8000c1e1100 */
[----:B------:R-:W2:Y:S02]  /*0100*/  LDG.E.U8 R7, desc[UR4][R2.64] ;  /* 0x0000000402077981 */ /* 0x000ea4000c1e1100 */
[----:B--2---:R-:W-:-:S05]  /*0110*/  LOP3.LUT R7, R7, R4, RZ, 0x3c, !PT ;  /* 0x0000000407077212 */ /* 0x004fca00078e3cff */
[----:B------:R-:W-:Y:S01]  /*0120*/  STG.E.U8 desc[UR4][R2.64], R7 ;  /* 0x0000000702007986 */ /* 0x000fe2000c101104 */
[----:B------:R-:W-:Y:S05]  /*0130*/  EXIT ;  /* 0x000000000000794d */ /* 0x000fea0003800000 */
.L_x_27:
        /* <DEDUP_REMOVED lines=12> */
.L_x_34:


//--------------------- .nv.shared.reserved.0     --------------------------
	.section	.nv.shared.reserved.0,"aw",@nobits
	.weak		__nv_reservedSMEM_offset_0_alias
	.size		__nv_reservedSMEM_offset_0_alias, 0, 64
	.other		__nv_reservedSMEM_offset_0_alias,@"STO_CUDA_RESERVED_SHARED STV_DEFAULT"
__nv_reservedSMEM_offset_0_alias:
	.zero		0
	.zero		64


//--------------------- .nv.constant0.mergeResults --------------------------
	.section	.nv.constant0.mergeResults,"a",@progbits
	.sectionflags	@""
	.align	4
.nv.constant0.mergeResults:
	.zero		928


//--------------------- .nv.constant0.mapResults  --------------------------
	.section	.nv.constant0.mapResults,"a",@progbits
	.sectionflags	@""
	.align	4
.nv.constant0.mapResults:
	.zero		960


//--------------------- .nv.constant0.recombineResults --------------------------
	.section	.nv.constant0.recombineResults,"a",@progbits
	.sectionflags	@""
	.align	4
.nv.constant0.recombineResults:
	.zero		936


//--------------------- .nv.constant0.matmul_correct_and_reduce --------------------------
	.section	.nv.constant0.matmul_correct_and_reduce,"a",@progbits
	.sectionflags	@""
	.align	4
.nv.constant0.matmul_correct_and_reduce:
	.zero		984


//--------------------- .nv.constant0.xor_assign_u8 --------------------------
	.section	.nv.constant0.xor_assign_u8,"a",@progbits
	.sectionflags	@""
	.align	4
.nv.constant0.xor_assign_u8:
	.zero		916


//--------------------- SYMBOLS --------------------------

	.type		.nv.reservedSmem.offset0,@object
	.size		.nv.reservedSmem.offset0,0x4
